	.target	sm_100a

	.elftype	@"ET_EXEC"


//--------------------- .note.nv.tkinfo           --------------------------
	.section	.note.nv.tkinfo,"",@"SHT_NOTE"
	.sectionflags	@"SHF_NOTE_NV_TKINFO"
	.tkinfo
        /*0018*/ 	.word	0x00000081
        /*0030*/ 	.string	""
        /*0030*/ 	.string	"ptxas-blackwell"
        /*0030*/ 	.string	"Cuda compilation tools, release 12.9, V12.9.86"
        /*0030*/ 	.string	"Build cuda_12.9.r12.9/compiler.36037853_0"
        /*0030*/ 	.string	"-v  -suppress-debug-info  -lineinfo  -arch sm_100a "



//--------------------- .note.nv.cuver            --------------------------
	.section	.note.nv.cuver,"",@"SHT_NOTE"
	.sectionflags	@"SHF_NOTE_NV_CUVER"
        /*0018*/ 	.short	0x0001
        /*001a*/ 	.short	0x0064
        /*001c*/ 	.short	0x0001
        /*001e*/ 	.short	0x0000
        /*0020*/ 	.short	0x0001
        /*0022*/ 	.short	0x0000


//--------------------- .nv.info                  --------------------------
	.section	.nv.info,"",@"SHT_CUDA_INFO"
	.align	4


	//----- nvinfo : EIATTR_REGCOUNT
	.align		4
        /*0000*/ 	.byte	0x04, 0x2f
        /*0002*/ 	.short	(.L_4 - .L_3)
	.align		4
.L_3:
        /*0004*/ 	.word	index@(gluon_tcgen05)
        /*0008*/ 	.word	0x00000047


	//----- nvinfo : EIATTR_FRAME_SIZE
	.align		4
.L_4:
        /*000c*/ 	.byte	0x04, 0x11
        /*000e*/ 	.short	(.L_6 - .L_5)
	.align		4
.L_5:
        /*0010*/ 	.word	index@($__internal_2_$__cuda_sm10x_tcgen05_guardrail_trap_unallocated_columns_being_dealloced)
        /*0014*/ 	.word	0x00000000


	//----- nvinfo : EIATTR_FRAME_SIZE
	.align		4
.L_6:
        /*0018*/ 	.byte	0x04, 0x11
        /*001a*/ 	.short	(.L_8 - .L_7)
	.align		4
.L_7:
        /*001c*/ 	.word	index@($__internal_1_$__cuda_sm10x_tcgen05_guardrail_trap_phase_invalid_during_alloc)
        /*0020*/ 	.word	0x00000000


	//----- nvinfo : EIATTR_FRAME_SIZE
	.align		4
.L_8:
        /*0024*/ 	.byte	0x04, 0x11
        /*0026*/ 	.short	(.L_10 - .L_9)
	.align		4
.L_9:
        /*0028*/ 	.word	index@($__internal_0_$__cuda_sm10x_tcgen05_guardrail_trap_col_being_dealloced_not_returned_by_alloc)
        /*002c*/ 	.word	0x00000000


	//----- nvinfo : EIATTR_FRAME_SIZE
	.align		4
.L_10:
        /*0030*/ 	.byte	0x04, 0x11
        /*0032*/ 	.short	(.L_12 - .L_11)
	.align		4
.L_11:
        /*0034*/ 	.word	index@(gluon_tcgen05)
        /*0038*/ 	.word	0x00000000


	//----- nvinfo : EIATTR_MIN_STACK_SIZE
	.align		4
.L_12:
        /*003c*/ 	.byte	0x04, 0x12
        /*003e*/ 	.short	(.L_14 - .L_13)
	.align		4
.L_13:
        /*0040*/ 	.word	index@(gluon_tcgen05)
        /*0044*/ 	.word	0x00000000
.L_14:


//--------------------- .nv.info.gluon_tcgen05    --------------------------
	.section	.nv.info.gluon_tcgen05,"",@"SHT_CUDA_INFO"
	.sectionflags	@""
	.align	4


	//----- nvinfo : EIATTR_CUDA_API_VERSION
	.align		4
        /*0000*/ 	.byte	0x04, 0x37
        /*0002*/ 	.short	(.L_16 - .L_15)
.L_15:
        /*0004*/ 	.word	0x00000081


	//----- nvinfo : EIATTR_KPARAM_INFO
	.align		4
.L_16:
        /*0008*/ 	.byte	0x04, 0x17
        /*000a*/ 	.short	(.L_18 - .L_17)
.L_17:
        /*000c*/ 	.word	0x00000000
        /*0010*/ 	.short	0x000a
        /*0012*/ 	.short	0x0048
        /*0014*/ 	.byte	0x00, 0xf4, 0x21, 0x00


	//----- nvinfo : EIATTR_KPARAM_INFO
	.align		4
.L_18:
        /*0018*/ 	.byte	0x04, 0x17
        /*001a*/ 	.short	(.L_20 - .L_19)
.L_19:
        /*001c*/ 	.word	0x00000000
        /*0020*/ 	.short	0x0009
        /*0022*/ 	.short	0x0040
        /*0024*/ 	.byte	0x00, 0xf4, 0x21, 0x00


	//----- nvinfo : EIATTR_KPARAM_INFO
	.align		4
.L_20:
        /*0028*/ 	.byte	0x04, 0x17
        /*002a*/ 	.short	(.L_22 - .L_21)
.L_21:
        /*002c*/ 	.word	0x00000000
        /*0030*/ 	.short	0x0008
        /*0032*/ 	.short	0x0038
        /*0034*/ 	.byte	0x00, 0xf0, 0x21, 0x00


	//----- nvinfo : EIATTR_KPARAM_INFO
	.align		4
.L_22:
        /*0038*/ 	.byte	0x04, 0x17
        /*003a*/ 	.short	(.L_24 - .L_23)
.L_23:
        /*003c*/ 	.word	0x00000000
        /*0040*/ 	.short	0x0007
        /*0042*/ 	.short	0x0030
        /*0044*/ 	.byte	0x00, 0xf0, 0x21, 0x00


	//----- nvinfo : EIATTR_KPARAM_INFO
	.align		4
.L_24:
        /*0048*/ 	.byte	0x04, 0x17
        /*004a*/ 	.short	(.L_26 - .L_25)
.L_25:
        /*004c*/ 	.word	0x00000000
        /*0050*/ 	.short	0x0006
        /*0052*/ 	.short	0x0028
        /*0054*/ 	.byte	0x00, 0xf0, 0x21, 0x00


	//----- nvinfo : EIATTR_KPARAM_INFO
	.align		4
.L_26:
        /*0058*/ 	.byte	0x04, 0x17
        /*005a*/ 	.short	(.L_28 - .L_27)
.L_27:
        /*005c*/ 	.word	0x00000000
        /*0060*/ 	.short	0x0005
        /*0062*/ 	.short	0x0020
        /*0064*/ 	.byte	0x00, 0xf0, 0x11, 0x00


	//----- nvinfo : EIATTR_KPARAM_INFO
	.align		4
.L_28:
        /*0068*/ 	.byte	0x04, 0x17
        /*006a*/ 	.short	(.L_30 - .L_29)
.L_29:
        /*006c*/ 	.word	0x00000000
        /*0070*/ 	.short	0x0004
        /*0072*/ 	.short	0x001c
        /*0074*/ 	.byte	0x00, 0xf0, 0x11, 0x00


	//----- nvinfo : EIATTR_KPARAM_INFO
	.align		4
.L_30:
        /*0078*/ 	.byte	0x04, 0x17
        /*007a*/ 	.short	(.L_32 - .L_31)
.L_31:
        /*007c*/ 	.word	0x00000000
        /*0080*/ 	.short	0x0003
        /*0082*/ 	.short	0x0018
        /*0084*/ 	.byte	0x00, 0xf0, 0x11, 0x00


	//----- nvinfo : EIATTR_KPARAM_INFO
	.align		4
.L_32:
        /*0088*/ 	.byte	0x04, 0x17
        /*008a*/ 	.short	(.L_34 - .L_33)
.L_33:
        /*008c*/ 	.word	0x00000000
        /*0090*/ 	.short	0x0002
        /*0092*/ 	.short	0x0010
        /*0094*/ 	.byte	0x00, 0xf4, 0x21, 0x00


	//----- nvinfo : EIATTR_KPARAM_INFO
	.align		4
.L_34:
        /*0098*/ 	.byte	0x04, 0x17
        /*009a*/ 	.short	(.L_36 - .L_35)
.L_35:
        /*009c*/ 	.word	0x00000000
        /*00a0*/ 	.short	0x0001
        /*00a2*/ 	.short	0x0008
        /*00a4*/ 	.byte	0x00, 0xf4, 0x21, 0x00


	//----- nvinfo : EIATTR_KPARAM_INFO
	.align		4
.L_36:
        /*00a8*/ 	.byte	0x04, 0x17
        /*00aa*/ 	.short	(.L_38 - .L_37)
.L_37:
        /*00ac*/ 	.word	0x00000000
        /*00b0*/ 	.short	0x0000
        /*00b2*/ 	.short	0x0000
        /*00b4*/ 	.byte	0x00, 0xf4, 0x21, 0x00


	//----- nvinfo : EIATTR_AT_ENTRY_FRAGMENTS
	.align		4
.L_38:
        /*00b8*/ 	.byte	0x04, 0x4f
        /*00ba*/ 	.short	(.L_40 - .L_39)


	//   ....[0]....
.L_39:
        /*00bc*/ 	.word	0x00000004


	//----- nvinfo : EIATTR_RESERVED_SMEM_USED
	.align		4
.L_40:
        /*00c0*/ 	.byte	0x01, 0x41
	.zero		2


	//----- nvinfo : EIATTR_SPARSE_MMA_MASK
	.align		4
        /*00c4*/ 	.byte	0x03, 0x50
        /*00c6*/ 	.short	0x0000


	//----- nvinfo : EIATTR_TCGEN05_1CTA_USED
	.align		4
        /*00c8*/ 	.byte	0x01, 0x51
	.zero		2


	//----- nvinfo : EIATTR_MAXREG_COUNT
	.align		4
        /*00cc*/ 	.byte	0x03, 0x1b
        /*00ce*/ 	.short	0x00ff


	//----- nvinfo : EIATTR_NUM_BARRIERS
	.align		4
        /*00d0*/ 	.byte	0x02, 0x4c
        /*00d2*/ 	.byte	0x01
	.zero		1


	//----- nvinfo : EIATTR_INT_WARP_WIDE_INSTR_OFFSETS
	.align		4
        /*00d4*/ 	.byte	0x04, 0x31
        /*00d6*/ 	.short	(.L_42 - .L_41)


	//   ....[0]....
.L_41:
        /*00d8*/ 	.word	0x00001720


	//   ....[1]....
        /*00dc*/ 	.word	0x00001740


	//   ....[2]....
        /*00e0*/ 	.word	0x000017c0


	//   ....[3]....
        /*00e4*/ 	.word	0x00001a90


	//   ....[4]....
        /*00e8*/ 	.word	0x00001aa0


	//   ....[5]....
        /*00ec*/ 	.word	0x00001ab0


	//   ....[6]....
        /*00f0*/ 	.word	0x00001ac0


	//   ....[7]....
        /*00f4*/ 	.word	0x00001de0


	//   ....[8]....
        /*00f8*/ 	.word	0x00001df0


	//   ....[9]....
        /*00fc*/ 	.word	0x00001f70


	//   ....[10]....
        /*0100*/ 	.word	0x00001fc0


	//   ....[11]....
        /*0104*/ 	.word	0x00001fd0


	//   ....[12]....
        /*0108*/ 	.word	0x00002000


	//   ....[13]....
        /*010c*/ 	.word	0x000022f0


	//   ....[14]....
        /*0110*/ 	.word	0x00002300


	//   ....[15]....
        /*0114*/ 	.word	0x000025f0


	//   ....[16]....
        /*0118*/ 	.word	0x00002600


	//   ....[17]....
        /*011c*/ 	.word	0x00002af0


	//   ....[18]....
        /*0120*/ 	.word	0x00002b40


	//----- nvinfo : EIATTR_COOP_GROUP_MASK_REGIDS
	.align		4
.L_42:
        /*0124*/ 	.byte	0x04, 0x29
        /*0126*/ 	.short	(.L_44 - .L_43)


	//   ....[0]....
.L_43:
        /*0128*/ 	.word	0xffffffff


	//   ....[1]....
        /*012c*/ 	.word	0xffffffff


	//   ....[2]....
        /*0130*/ 	.word	0xffffffff


	//   ....[3]....
        /*0134*/ 	.word	0xffffffff


	//   ....[4]....
        /*0138*/ 	.word	0xffffffff


	//   ....[5]....
        /*013c*/ 	.word	0xffffffff


	//   ....[6]....
        /*0140*/ 	.word	0xffffffff


	//   ....[7]....
        /*0144*/ 	.word	0xffffffff


	//   ....[8]....
        /*0148*/ 	.word	0xffffffff


	//   ....[9]....
        /*014c*/ 	.word	0xffffffff


	//----- nvinfo : EIATTR_COOP_GROUP_INSTR_OFFSETS
	.align		4
.L_44:
        /*0150*/ 	.byte	0x04, 0x28
        /*0152*/ 	.short	(.L_46 - .L_45)


	//   ....[0]....
.L_45:
        /*0154*/ 	.word	0x00000050


	//   ....[1]....
        /*0158*/ 	.word	0x00000310


	//   ....[2]....
        /*015c*/ 	.word	0x00000500


	//   ....[3]....
        /*0160*/ 	.word	0x000009c0


	//   ....[4]....
        /*0164*/ 	.word	0x00000b00


	//   ....[5]....
        /*0168*/ 	.word	0x00000fb0


	//   ....[6]....
        /*016c*/ 	.word	0x000010f0


	//   ....[7]....
        /*0170*/ 	.word	0x000015e0


	//   ....[8]....
        /*0174*/ 	.word	0x00002980


	//   ....[9]....
        /*0178*/ 	.word	0x00002bf0


	//----- nvinfo : EIATTR_VRC_CTA_INIT_COUNT
	.align		4
.L_46:
        /*017c*/ 	.byte	0x02, 0x4a
        /*017e*/ 	.byte	0x80
	.zero		1


	//----- nvinfo : EIATTR_MBARRIER_INSTR_OFFSETS
	.align		4
        /*0180*/ 	.byte	0x04, 0x39
        /*0182*/ 	.short	(.L_48 - .L_47)


	//   ....[0]....
.L_47:
        /*0184*/ 	.word	0x000017e0
        /*0188*/ 	.word	0x000000ff
        /*018c*/ 	.word	0x00012000
        /*0190*/ 	.short	0x0100
        /*0192*/ 	.byte	0x08
	.zero		1


	//   ....[1]....
        /*0194*/ 	.word	0x000017f0
        /*0198*/ 	.word	0x000000ff
        /*019c*/ 	.word	0x00012020
        /*01a0*/ 	.short	0x0100
        /*01a2*/ 	.byte	0x08
	.zero		1


	//   ....[2]....
        /*01a4*/ 	.word	0x000018a0
        /*01a8*/ 	.word	0x000000ff
        /*01ac*/ 	.word	0x00012008
        /*01b0*/ 	.short	0x0100
        /*01b2*/ 	.byte	0x08
	.zero		1


	//   ....[3]....
        /*01b4*/ 	.word	0x000018b0
        /*01b8*/ 	.word	0x000000ff
        /*01bc*/ 	.word	0x00012028
        /*01c0*/ 	.short	0x0100
        /*01c2*/ 	.byte	0x08
	.zero		1


	//   ....[4]....
        /*01c4*/ 	.word	0x000019c0
        /*01c8*/ 	.word	0x000000ff
        /*01cc*/ 	.word	0x00012010
        /*01d0*/ 	.short	0x0100
        /*01d2*/ 	.byte	0x08
	.zero		1


	//   ....[5]....
        /*01d4*/ 	.word	0x000019d0
        /*01d8*/ 	.word	0x000000ff
        /*01dc*/ 	.word	0x00012030
        /*01e0*/ 	.short	0x0100
        /*01e2*/ 	.byte	0x08
	.zero		1


	//   ....[6]....
        /*01e4*/ 	.word	0x00001ba0
        /*01e8*/ 	.word	0x000000ff
        /*01ec*/ 	.word	0x00012000
        /*01f0*/ 	.short	0x010a
        /*01f2*/ 	.byte	0x08
	.zero		1


	//   ....[7]....
        /*01f4*/ 	.word	0x00001e40
        /*01f8*/ 	.word	0x000000ff
        /*01fc*/ 	.word	0x00012020
        /*0200*/ 	.short	0x010a
        /*0202*/ 	.byte	0x08
	.zero		1


	//   ....[8]....
        /*0204*/ 	.word	0x00002070
        /*0208*/ 	.word	0x000000ff
        /*020c*/ 	.word	0x00012000
        /*0210*/ 	.short	0x010a
        /*0212*/ 	.byte	0x1c
	.zero		1


	//   ....[9]....
        /*0214*/ 	.word	0x00002340
        /*0218*/ 	.word	0x000000ff
        /*021c*/ 	.word	0x00012020
        /*0220*/ 	.short	0x010a
        /*0222*/ 	.byte	0x1c
	.zero		1


	//   ....[10]....
        /*0224*/ 	.word	0x00002410
        /*0228*/ 	.word	0x000000ff
        /*022c*/ 	.word	0x00012000
        /*0230*/ 	.short	0x0108
        /*0232*/ 	.byte	0x08
	.zero		1


	//   ....[11]....
        /*0234*/ 	.word	0x00002420
        /*0238*/ 	.word	0x000000ff
        /*023c*/ 	.word	0x00012020
        /*0240*/ 	.short	0x0108
        /*0242*/ 	.byte	0x08
	.zero		1


	//   ....[12]....
        /*0244*/ 	.word	0x00002470
        /*0248*/ 	.word	0x000000ff
        /*024c*/ 	.word	0x00012008
        /*0250*/ 	.short	0x0108
        /*0252*/ 	.byte	0x08
	.zero		1


	//   ....[13]....
        /*0254*/ 	.word	0x00002480
        /*0258*/ 	.word	0x000000ff
        /*025c*/ 	.word	0x00012028
        /*0260*/ 	.short	0x0108
        /*0262*/ 	.byte	0x08
	.zero		1


	//   ....[14]....
        /*0264*/ 	.word	0x000024d0
        /*0268*/ 	.word	0x000000ff
        /*026c*/ 	.word	0x00012010
        /*0270*/ 	.short	0x0108
        /*0272*/ 	.byte	0x08
	.zero		1


	//   ....[15]....
        /*0274*/ 	.word	0x000024e0
        /*0278*/ 	.word	0x000000ff
        /*027c*/ 	.word	0x00012030
        /*0280*/ 	.short	0x0108
        /*0282*/ 	.byte	0x08
	.zero		1


	//   ....[16]....
        /*0284*/ 	.word	0x00002c10
        /*0288*/ 	.word	0x000000ff
        /*028c*/ 	.word	0x00012000
        /*0290*/ 	.short	0x010a
        /*0292*/ 	.byte	0x08
	.zero		1


	//   ....[17]....
        /*0294*/ 	.word	0x00002c40
        /*0298*/ 	.word	0x000000ff
        /*029c*/ 	.word	0x00012020
        /*02a0*/ 	.short	0x010a
        /*02a2*/ 	.byte	0x08
	.zero		1


	//   ....[18]....
        /*02a4*/ 	.word	0x00002c70
        /*02a8*/ 	.word	0x000000ff
        /*02ac*/ 	.word	0x00012000
        /*02b0*/ 	.short	0x010a
        /*02b2*/ 	.byte	0x1c
	.zero		1


	//   ....[19]....
        /*02b4*/ 	.word	0x00002ca0
        /*02b8*/ 	.word	0x000000ff
        /*02bc*/ 	.word	0x00012020
        /*02c0*/ 	.short	0x010a
        /*02c2*/ 	.byte	0x1c
	.zero		1


	//----- nvinfo : EIATTR_NUM_MBARRIERS
	.align		4
.L_48:
        /*02c4*/ 	.byte	0x03, 0x38
        /*02c6*/ 	.short	0x0006


	//----- nvinfo : EIATTR_EXIT_INSTR_OFFSETS
	.align		4
        /*02c8*/ 	.byte	0x04, 0x1c
        /*02ca*/ 	.short	(.L_50 - .L_49)


	//   ....[0]....
.L_49:
        /*02cc*/ 	.word	0x00002c00


	//----- nvinfo : EIATTR_REQNTID
	.align		4
.L_50:
        /*02d0*/ 	.byte	0x04, 0x10
        /*02d2*/ 	.short	(.L_52 - .L_51)
.L_51:
        /*02d4*/ 	.word	0x00000080
        /*02d8*/ 	.word	0x00000001
        /*02dc*/ 	.word	0x00000001


	//----- nvinfo : EIATTR_CRS_STACK_SIZE
	.align		4
.L_52:
        /*02e0*/ 	.byte	0x04, 0x1e
        /*02e2*/ 	.short	(.L_54 - .L_53)
.L_53:
        /*02e4*/ 	.word	0x00000000


	//----- nvinfo : EIATTR_CBANK_PARAM_SIZE
	.align		4
.L_54:
        /*02e8*/ 	.byte	0x03, 0x19
        /*02ea*/ 	.short	0x0050


	//----- nvinfo : EIATTR_PARAM_CBANK
	.align		4
        /*02ec*/ 	.byte	0x04, 0x0a
        /*02ee*/ 	.short	(.L_56 - .L_55)
	.align		4
.L_55:
        /*02f0*/ 	.word	index@(.nv.constant0.gluon_tcgen05)
        /*02f4*/ 	.short	0x0380
        /*02f6*/ 	.short	0x0050


	//----- nvinfo : EIATTR_SW_WAR
	.align		4
.L_56:
        /*02f8*/ 	.byte	0x04, 0x36
        /*02fa*/ 	.short	(.L_58 - .L_57)
.L_57:
        /*02fc*/ 	.word	0x00000008
.L_58:


//--------------------- .nv.compat                --------------------------
	.section	.nv.compat,"",@"SHT_CUDA_COMPAT_INFO"
	.align	4
        /*0000*/ 	.byte	0x02, 0x02, 0x02, 0x00, 0x02, 0x05, 0x05, 0x00, 0x02, 0x03, 0x03, 0x00, 0x02, 0x06, 0x01, 0x00


//--------------------- .nv.callgraph             --------------------------
	.section	.nv.callgraph,"",@"SHT_CUDA_CALLGRAPH"
	.align	4
	.sectionentsize	8
	.align		4
        /*0000*/ 	.word	0x00000000
	.align		4
        /*0004*/ 	.word	0xffffffff
	.align		4
        /*0008*/ 	.word	0x00000000
	.align		4
        /*000c*/ 	.word	0xfffffffe
	.align		4
        /*0010*/ 	.word	0x00000000
	.align		4
        /*0014*/ 	.word	0xfffffffd
	.align		4
        /*0018*/ 	.word	0x00000000
	.align		4
        /*001c*/ 	.word	0xfffffffc


//--------------------- .text.gluon_tcgen05       --------------------------
	.section	.text.gluon_tcgen05,"ax",@progbits
	.align	128
        .global         gluon_tcgen05
        .type           gluon_tcgen05,@function
        .size           gluon_tcgen05,(.L_x_81 - gluon_tcgen05)
        .other          gluon_tcgen05,@"STO_CUDA_ENTRY STV_DEFAULT"
gluon_tcgen05:
.text.gluon_tcgen05:
[----:B------:R-:W1:Y:S01]  /*0000*/  LDC R1, c[0x0][0x37c] ;  /* 0x0000df00ff017b82 */ /* 0x000e620000000800 */
[----:B------:R-:W2:Y:S02]  /*0010*/  S2R R0, SR_TID.X ;  /* 0x0000000000007919 */ /* 0x000ea40000002100 */
[----:B--2---:R-:W-:-:S13]  /*0020*/  ISETP.GE.U32.AND P2, PT, R0, 0x20, PT ;  /* 0x000000200000780c */ /* 0x004fda0003f46070 */
[----:B------:R-:W-:Y:S05]  /*0030*/  @P2 BRA `(.L_x_0) ;  /* 0x0000000000b82947 */ /* 0x000fea0003800000 */
[----:B------:R-:W2:Y:S01]  /*0040*/  S2UR UR6, SR_CgaCtaId ;  /* 0x00000000000679c3 */ /* 0x000ea20000008800 */
[----:B------:R-:W-:Y:S01]  /*0050*/  NOP ;  /* 0x0000000000007918 */ /* 0x000fe20000000000 */
[----:B------:R-:W-:Y:S02]  /*0060*/  UMOV UR4, 0x40 ;  /* 0x0000004000047882 */ /* 0x000fe40000000000 */
[----:B--2---:R-:W-:-:S09]  /*0070*/  ULEA UR4, UR6, UR4, 0x18 ;  /* 0x0000000406047291 */ /* 0x004fd2000f8ec0ff */
[----:B------:R-:W2:Y:S01]  /*0080*/  LDS.U8 R2, [UR4] ;  /* 0x00000004ff027984 */ /* 0x000ea20008000000 */
[----:B------:R-:W-:Y:S02]  /*0090*/  UMOV UR4, 0x400 ;  /* 0x0000040000047882 */ /* 0x000fe40000000000 */
[----:B------:R-:W-:Y:S01]  /*00a0*/  ULEA UR4, UR6, UR4, 0x18 ;  /* 0x0000000406047291 */ /* 0x000fe2000f8ec0ff */
[----:B--2---:R-:W-:-:S13]  /*00b0*/  ISETP.NE.AND P0, PT, R2, RZ, PT ;  /* 0x000000ff0200720c */ /* 0x004fda0003f05270 */
[----:B------:R-:W-:Y:S05]  /*00c0*/  @P0 BRA `(.L_x_1) ;  /* 0x00000000007c0947 */ /* 0x000fea0003800000 */
[----:B------:R-:W-:-:S13]  /*00d0*/  ELECT P0, URZ, PT ;  /* 0x0000000000ff782f */ /* 0x000fda0003800000 */
[----:B------:R-:W-:Y:S05]  /*00e0*/  @!P0 BRA `(.L_x_2) ;  /* 0x0000000000848947 */ /* 0x000fea0003800000 */
[----:B------:R-:W-:Y:S01]  /*00f0*/  UMOV UR5, 0x2 ;  /* 0x0000000200057882 */ /* 0x000fe20000000000 */
[----:B------:R-:W-:Y:S02]  /*0100*/  IMAD.MOV.U32 R5, RZ, RZ, 0x1 ;  /* 0x00000001ff057424 */ /* 0x000fe400078e00ff */
[----:B------:R-:W-:Y:S02]  /*0110*/  IMAD.MOV.U32 R3, RZ, RZ, 0x3 ;  /* 0x00000003ff037424 */ /* 0x000fe400078e00ff */
[----:B------:R-:W-:Y:S04]  /*0120*/  DEPBAR.LE SB2, 0x36 ;  /* 0x0000ad800000791a */ /* 0x000fe80000000000 */
[----:B------:R-:W2:Y:S02]  /*0130*/  UTCATOMSWS.FIND_AND_SET.ALIGN UP0, UR5, UR5 ;  /* 0x00000005000575e3 */ /* 0x000ea40008000800 */
[----:B--2---:R-:W-:-:S04]  /*0140*/  PLOP3.LUT P0, PT, PT, PT, UP0, 0x80, 0x8 ;  /* 0x000000000008781c */ /* 0x004fc80003f0f008 */
[----:B------:R-:W-:-:S04]  /*0150*/  SEL R2, RZ, 0xffffffff, !P0 ;  /* 0xffffffffff027807 */ /* 0x000fc80004000000 */
[----:B------:R-:W-:Y:S01]  /*0160*/  ISETP.NE.AND P0, PT, R2, RZ, PT ;  /* 0x000000ff0200720c */ /* 0x000fe20003f05270 */
[----:B------:R-:W-:-:S12]  /*0170*/  IMAD.U32 R2, RZ, RZ, UR5 ;  /* 0x00000005ff027e24 */ /* 0x000fd8000f8e00ff */
[----:B------:R-:W-:Y:S05]  /*0180*/  @P0 BRA `(.L_x_3) ;  /* 0x0000000000240947 */ /* 0x000fea0003800000 */
.L_x_4:
[----:B------:R-:W-:Y:S05]  /*0190*/  NANOSLEEP 0x64 ;  /* 0x000000640000795d */ /* 0x000fea0003800000 */
[----:B------:R-:W-:-:S05]  /*01a0*/  UMOV UR5, 0x2 ;  /* 0x0000000200057882 */ /* 0x000fca0000000000 */
[----:B------:R-:W-:Y:S04]  /*01b0*/  DEPBAR.LE SB2, 0x36 ;  /* 0x0000ad800000791a */ /* 0x000fe80000000000 */
[----:B------:R-:W2:Y:S02]  /*01c0*/  UTCATOMSWS.FIND_AND_SET.ALIGN UP0, UR5, UR5 ;  /* 0x00000005000575e3 */ /* 0x000ea40008000800 */
[----:B--2---:R-:W-:-:S04]  /*01d0*/  PLOP3.LUT P0, PT, PT, PT, UP0, 0x80, 0x8 ;  /* 0x000000000008781c */ /* 0x004fc80003f0f008 */
[----:B------:R-:W-:-:S04]  /*01e0*/  SEL R2, RZ, 0xffffffff, !P0 ;  /* 0xffffffffff027807 */ /* 0x000fc80004000000 */
[----:B------:R-:W-:Y:S01]  /*01f0*/  ISETP.NE.AND P0, PT, R2, RZ, PT ;  /* 0x000000ff0200720c */ /* 0x000fe20003f05270 */
[----:B------:R-:W-:-:S12]  /*0200*/  IMAD.U32 R2, RZ, RZ, UR5 ;  /* 0x00000005ff027e24 */ /* 0x000fd8000f8e00ff */
[----:B------:R-:W-:Y:S05]  /*0210*/  @!P0 BRA `(.L_x_4) ;  /* 0xfffffffc00dc8947 */ /* 0x000fea000383ffff */
.L_x_3:
[C---:B------:R-:W-:Y:S01]  /*0220*/  VIADD R4, R2.reuse, 0x10 ;  /* 0x0000001002047836 */ /* 0x040fe20000000000 */
[----:B------:R-:W-:Y:S01]  /*0230*/  UMOV UR5, 0x50 ;  /* 0x0000005000057882 */ /* 0x000fe20000000000 */
[----:B------:R-:W-:Y:S01]  /*0240*/  SHF.L.U32 R3, R3, R2, RZ ;  /* 0x0000000203037219 */ /* 0x000fe200000006ff */
[----:B------:R-:W-:Y:S01]  /*0250*/  ULEA UR5, UR6, UR5, 0x18 ;  /* 0x0000000506057291 */ /* 0x000fe2000f8ec0ff */
[----:B------:R-:W-:Y:S01]  /*0260*/  IMAD.SHL.U32 R2, R2, 0x20, RZ ;  /* 0x0000002002027824 */ /* 0x000fe200078e00ff */
[----:B------:R-:W-:-:S04]  /*0270*/  SHF.L.U32 R4, R5, R4, RZ ;  /* 0x0000000405047219 */ /* 0x000fc800000006ff */
[----:B------:R-:W-:-:S05]  /*0280*/  LOP3.LUT R3, R4, R3, RZ, 0xfc, !PT ;  /* 0x0000000304037212 */ /* 0x000fca00078efcff */
[----:B------:R2:W-:Y:S04]  /*0290*/  ATOMS.OR RZ, [UR5], R3 ;  /* 0x00000003ffff798c */ /* 0x0005e8000b000005 */
[----:B------:R2:W-:Y:S01]  /*02a0*/  STS [UR4], R2 ;  /* 0x00000002ff007988 */ /* 0x0005e20008000804 */
[----:B------:R-:W-:Y:S05]  /*02b0*/  BRA `(.L_x_2) ;  /* 0x0000000000107947 */ /* 0x000fea0003800000 */
.L_x_1:
[----:B------:R-:W-:Y:S01]  /*02c0*/  IMAD.MOV.U32 R3, RZ, RZ, -0x1 ;  /* 0xffffffffff037424 */ /* 0x000fe200078e00ff */
[----:B------:R-:W-:-:S04]  /*02d0*/  MOV R2, 0x300 ;  /* 0x0000030000027802 */ /* 0x000fc80000000f00 */
[----:B------:R2:W-:Y:S03]  /*02e0*/  STS [UR4], R3 ;  /* 0x00000003ff007988 */ /* 0x0005e60008000804 */
[----:B-12---:R-:W-:Y:S05]  /*02f0*/  CALL.REL.NOINC `($__internal_1_$__cuda_sm10x_tcgen05_guardrail_trap_phase_invalid_during_alloc) ;  /* 0x0000002800807944 */ /* 0x006fea0003c00000 */
.L_x_2:
[----:B------:R-:W-:Y:S05]  /*0300*/  WARPSYNC.ALL ;  /* 0x0000000000007948 */ /* 0x000fea0003800000 */
[----:B------:R-:W-:Y:S01]  /*0310*/  NOP ;  /* 0x0000000000007918 */ /* 0x000fe20000000000 */
.L_x_0:
[----:B------:R-:W3:Y:S08]  /*0320*/  S2UR UR4, SR_CgaCtaId ;  /* 0x00000000000479c3 */ /* 0x000ef00000008800 */
[----:B------:R-:W-:Y:S01]  /*0330*/  BAR.SYNC.DEFER_BLOCKING 0x0 ;  /* 0x0000000000007b1d */ /* 0x000fe20000010000 */
[----:B------:R-:W-:-:S05]  /*0340*/  LOP3.LUT R68, R0, 0x7f, RZ, 0xc0, !PT ;  /* 0x0000007f00447812 */ /* 0x000fca00078ec0ff */
[----:B------:R-:W-:Y:S02]  /*0350*/  UMOV UR8, 0x400 ;  /* 0x0000040000087882 */ /* 0x000fe40000000000 */
[----:B--2---:R-:W2:Y:S08]  /*0360*/  LDC R3, c[0x0][0x398] ;  /* 0x0000e600ff037b82 */ /* 0x004eb00000000800 */
[----:B------:R-:W4:Y:S01]  /*0370*/  LDC R12, c[0x0][0x3a0] ;  /* 0x0000e800ff0c7b82 */ /* 0x000f220000000800 */
[----:B---3--:R-:W-:-:S07]  /*0380*/  ULEA UR8, UR4, UR8, 0x18 ;  /* 0x0000000804087291 */ /* 0x008fce000f8ec0ff */
[----:B------:R-:W3:Y:S02]  /*0390*/  S2UR UR9, SR_CTAID.Y ;  /* 0x00000000000979c3 */ /* 0x000ee40000002600 */
[----:B------:R-:W5:Y:S06]  /*03a0*/  LDS R4, [UR8] ;  /* 0x00000008ff047984 */ /* 0x000f6c0008000800 */
[----:B------:R-:W-:Y:S06]  /*03b0*/  BAR.SYNC.DEFER_BLOCKING 0x0 ;  /* 0x0000000000007b1d */ /* 0x000fec0000010000 */
[----:B------:R-:W-:Y:S05]  /*03c0*/  @P2 BRA `(.L_x_5) ;  /* 0x0000000000182947 */ /* 0x000fea0003800000 */
[----:B------:R-:W-:Y:S01]  /*03d0*/  ELECT P0, URZ, PT ;  /* 0x0000000000ff782f */ /* 0x000fe20003800000 */
[----:B------:R-:W-:Y:S01]  /*03e0*/  IMAD.MOV.U32 R2, RZ, RZ, 0x1 ;  /* 0x00000001ff027424 */ /* 0x000fe200078e00ff */
[----:B------:R-:W-:Y:S01]  /*03f0*/  UMOV UR5, 0x40 ;  /* 0x0000004000057882 */ /* 0x000fe20000000000 */
[----:B------:R-:W-:Y:S01]  /*0400*/  UVIRTCOUNT.DEALLOC.SMPOOL 0x80 ;  /* 0x000000800000784c */ /* 0x000fe20000000000 */
[----:B------:R-:W-:-:S09]  /*0410*/  ULEA UR5, UR4, UR5, 0x18 ;  /* 0x0000000504057291 */ /* 0x000fd2000f8ec0ff */
[----:B------:R5:W-:Y:S03]  /*0420*/  @P0 STS.U8 [UR5], R2 ;  /* 0x00000002ff000988 */ /* 0x000be60008000005 */
.L_x_5:
[----:B------:R-:W5:Y:S01]  /*0430*/  S2UR UR4, SR_CTAID.Z ;  /* 0x00000000000479c3 */ /* 0x000f620000002700 */
[----:B------:R-:W4:Y:S01]  /*0440*/  LDCU UR5, c[0x0][0x370] ;  /* 0x00006e00ff0577ac */ /* 0x000f220008000800 */
[C---:B------:R-:W-:Y:S01]  /*0450*/  ISETP.GE.U32.AND P0, PT, R68.reuse, 0x20, PT ;  /* 0x000000204400780c */ /* 0x040fe20003f06070 */
[----:B--2--5:R-:W-:Y:S01]  /*0460*/  VIADD R2, R3, 0xffffffff ;  /* 0xffffffff03027836 */ /* 0x024fe20000000000 */
[C---:B------:R-:W-:Y:S01]  /*0470*/  ISETP.NE.U32.AND P3, PT, R68.reuse, RZ, PT ;  /* 0x000000ff4400720c */ /* 0x040fe20003f65070 */
[----:B------:R-:W2:Y:S01]  /*0480*/  LDCU UR6, c[0x0][0x374] ;  /* 0x00006e80ff0677ac */ /* 0x000ea20008000800 */
[----:B------:R-:W-:Y:S01]  /*0490*/  LEA R13, R68, UR8, 0x2 ;  /* 0x00000008440d7c11 */ /* 0x000fe2000f8e10ff */
[----:B----4-:R-:W-:Y:S01]  /*04a0*/  VIADD R10, R12, 0xffffffff ;  /* 0xffffffff0c0a7836 */ /* 0x010fe20000000000 */
[----:B------:R-:W4:Y:S01]  /*04b0*/  S2UR UR7, SR_CTAID.X ;  /* 0x00000000000779c3 */ /* 0x000f220000002500 */
[----:B------:R-:W5:Y:S01]  /*04c0*/  LDCU.64 UR20, c[0x0][0x3c0] ;  /* 0x00007800ff1477ac */ /* 0x000f620008000a00 */
[----:B------:R-:W-:Y:S01]  /*04d0*/  R2UR UR23, R4 ;  /* 0x00000000041772ca */ /* 0x000fe200000e0000 */
[----:B------:R-:W-:Y:S04]  /*04e0*/  BSSY.RECONVERGENT B0, `(.L_x_6) ;  /* 0x0000011000007945 */ /* 0x000fe80003800200 */
[----:B------:R3:W-:Y:S01]  /*04f0*/  @!P0 STS [R13], RZ ;  /* 0x000000ff0d008388 */ /* 0x0007e20000000800 */
[----:B------:R-:W-:-:S03]  /*0500*/  NOP ;  /* 0x0000000000007918 */ /* 0x000fc60000000000 */
[----:B------:R3:W-:Y:S02]  /*0510*/  @!P3 STS [UR8+0x24], R2 ;  /* 0x00002402ff00b988 */ /* 0x0007e40008000808 */
[----:B--23--:R-:W-:Y:S02]  /*0520*/  UIMAD UR4, UR4, UR6, UR9 ;  /* 0x00000006040472a4 */ /* 0x00cfe4000f8e0209 */
[----:B------:R2:W-:Y:S02]  /*0530*/  @!P3 STS [UR8+0x20], R10 ;  /* 0x0000200aff00b988 */ /* 0x0005e40008000808 */
[----:B----4-:R-:W-:-:S04]  /*0540*/  UIMAD UR4, UR4, UR5, UR7 ;  /* 0x00000005040472a4 */ /* 0x010fc8000f8e0207 */
[----:B------:R-:W-:-:S04]  /*0550*/  UIMAD UR4, UR4, 0x180, URZ ;  /* 0x00000180040478a4 */ /* 0x000fc8000f8e02ff */
[----:B-----5:R-:W-:-:S04]  /*0560*/  UIADD3 UR24, UP0, UPT, UR4, UR20, URZ ;  /* 0x0000001404187290 */ /* 0x020fc8000ff1e0ff */
[----:B------:R-:W-:Y:S01]  /*0570*/  ULEA.HI.X.SX32 UR25, UR4, UR21, 0x1, UP0 ;  /* 0x0000001504197291 */ /* 0x000fe200080f0eff */
[----:B--2---:R-:W-:Y:S11]  /*0580*/  @P3 BRA `(.L_x_7) ;  /* 0x0000000000183947 */ /* 0x004ff60003800000 */
[----:B------:R-:W2:Y:S01]  /*0590*/  LDS R3, [UR8+0x8] ;  /* 0x00000808ff037984 */ /* 0x000ea20008000800 */
[----:B------:R-:W3:Y:S01]  /*05a0*/  LDC.64 R6, c[0x0][0x380] ;  /* 0x0000e000ff067b82 */ /* 0x000ee20000000a00 */
[----:B------:R-:W-:Y:S02]  /*05b0*/  IMAD.MOV.U32 R4, RZ, RZ, 0x70 ;  /* 0x00000070ff047424 */ /* 0x000fe400078e00ff */
[----:B---3--:R3:W-:Y:S03]  /*05c0*/  STS.64 [UR8], R6 ;  /* 0x00000006ff007988 */ /* 0x0087e60008000a08 */
[----:B--2---:R-:W-:-:S05]  /*05d0*/  LOP3.LUT R3, R3, 0x10, R4, 0xd8, !PT ;  /* 0x0000001003037812 */ /* 0x004fca00078ed804 */
[----:B------:R3:W-:Y:S02]  /*05e0*/  STS [UR8+0x8], R3 ;  /* 0x00000803ff007988 */ /* 0x0007e40008000808 */
.L_x_7:
[----:B------:R-:W-:Y:S05]  /*05f0*/  BSYNC.RECONVERGENT B0 ;  /* 0x0000000000007941 */ /* 0x000fea0003800200 */
.L_x_6:
[----:B------:R-:W-:Y:S04]  /*0600*/  BSSY.RECONVERGENT B0, `(.L_x_8) ;  /* 0x000000a000007945 */ /* 0x000fe80003800200 */
[----:B------:R-:W-:Y:S05]  /*0610*/  @P3 BRA `(.L_x_9) ;  /* 0x0000000000203947 */ /* 0x000fea0003800000 */
[----:B---3--:R-:W2:Y:S01]  /*0620*/  LDS R3, [UR8+0x34] ;  /* 0x00003408ff037984 */ /* 0x008ea20008000800 */
[----:B------:R-:W-:Y:S02]  /*0630*/  IMAD.MOV.U32 R4, RZ, RZ, 0x3f000000 ;  /* 0x3f000000ff047424 */ /* 0x000fe400078e00ff */
[----:B------:R-:W-:Y:S01]  /*0640*/  @!P3 IMAD.MOV.U32 R5, RZ, RZ, 0x7f ;  /* 0x0000007fff05b424 */ /* 0x000fe200078e00ff */
[----:B------:R-:W3:Y:S02]  /*0650*/  @!P3 LDS R6, [UR8+0x38] ;  /* 0x00003808ff06b984 */ /* 0x000ee40008000800 */
[----:B--2---:R-:W-:Y:S02]  /*0660*/  LOP3.LUT R3, R3, 0xff000000, R4, 0xb8, !PT ;  /* 0xff00000003037812 */ /* 0x004fe400078eb804 */
[----:B---3--:R-:W-:-:S03]  /*0670*/  @!P3 LOP3.LUT R4, R6, 0xff, R5, 0xb8, !PT ;  /* 0x000000ff0604b812 */ /* 0x008fc600078eb805 */
[----:B------:R2:W-:Y:S04]  /*0680*/  STS [UR8+0x34], R3 ;  /* 0x00003403ff007988 */ /* 0x0005e80008000808 */
[----:B------:R2:W-:Y:S02]  /*0690*/  @!P3 STS [UR8+0x38], R4 ;  /* 0x00003804ff00b988 */ /* 0x0005e40008000808 */
.L_x_9:
[----:B------:R-:W-:Y:S05]  /*06a0*/  BSYNC.RECONVERGENT B0 ;  /* 0x0000000000007941 */ /* 0x000fea0003800200 */
.L_x_8:
[----:B------:R-:W-:Y:S04]  /*06b0*/  BSSY.RECONVERGENT B0, `(.L_x_10) ;  /* 0x000000e000007945 */ /* 0x000fe80003800200 */
[----:B------:R-:W-:Y:S05]  /*06c0*/  @P3 BRA `(.L_x_11) ;  /* 0x0000000000303947 */ /* 0x000fea0003800000 */
[----:B--2---:R-:W2:Y:S01]  /*06d0*/  LDS R4, [UR8+0x34] ;  /* 0x00003408ff047984 */ /* 0x004ea20008000800 */
[----:B------:R-:W4:Y:S03]  /*06e0*/  LDC.64 R8, c[0x0][0x3a8] ;  /* 0x0000ea00ff087b82 */ /* 0x000f260000000a00 */
[----:B---3--:R-:W3:Y:S01]  /*06f0*/  LDS R3, [UR8+0x1c] ;  /* 0x00001c08ff037984 */ /* 0x008ee20008000800 */
[C---:B----4-:R-:W-:Y:S01]  /*0700*/  SHF.L.U64.HI R6, R8.reuse, 0x1, R9 ;  /* 0x0000000108067819 */ /* 0x050fe20000010209 */
[----:B------:R-:W-:-:S03]  /*0710*/  IMAD.SHL.U32 R5, R8, 0x2, RZ ;  /* 0x0000000208057824 */ /* 0x000fc600078e00ff */
[--C-:B------:R-:W-:Y:S02]  /*0720*/  SHF.R.U32.HI R8, RZ, 0x4, R6.reuse ;  /* 0x00000004ff087819 */ /* 0x100fe40000011606 */
[----:B------:R-:W-:-:S05]  /*0730*/  SHF.R.U64 R5, R5, 0x4, R6 ;  /* 0x0000000405057819 */ /* 0x000fca0000001206 */
[----:B------:R4:W-:Y:S01]  /*0740*/  STS [UR8+0xc], R5 ;  /* 0x00000c05ff007988 */ /* 0x0009e20008000808 */
[----:B--2---:R-:W-:Y:S02]  /*0750*/  LOP3.LUT R4, R4, 0x7, RZ, 0xb8, !PT ;  /* 0x0000000704047812 */ /* 0x004fe400078eb8ff */
[----:B---3--:R-:W-:-:S03]  /*0760*/  LOP3.LUT R3, R3, 0xf, R8, 0xb8, !PT ;  /* 0x0000000f03037812 */ /* 0x008fc600078eb808 */
[----:B------:R4:W-:Y:S04]  /*0770*/  STS [UR8+0x34], R4 ;  /* 0x00003404ff007988 */ /* 0x0009e80008000808 */
[----:B------:R4:W-:Y:S02]  /*0780*/  STS [UR8+0x1c], R3 ;  /* 0x00001c03ff007988 */ /* 0x0009e40008000808 */
.L_x_11:
[----:B------:R-:W-:Y:S05]  /*0790*/  BSYNC.RECONVERGENT B0 ;  /* 0x0000000000007941 */ /* 0x000fea0003800200 */
.L_x_10:
[----:B------:R-:W-:Y:S04]  /*07a0*/  BSSY.RECONVERGENT B1, `(.L_x_12) ;  /* 0x000001a000017945 */ /* 0x000fe80003800200 */
[----:B------:R-:W-:Y:S04]  /*07b0*/  BSSY.RELIABLE B0, `(.L_x_13) ;  /* 0x0000015000007945 */ /* 0x000fe80003800100 */
[----:B------:R-:W-:Y:S05]  /*07c0*/  @P3 BRA `(.L_x_14) ;  /* 0x0000000000203947 */ /* 0x000fea0003800000 */
[----:B--234-:R-:W2:Y:S02]  /*07d0*/  LDS R3, [UR8+0x34] ;  /* 0x00003408ff037984 */ /* 0x01cea40008000800 */
[----:B--2---:R-:W-:-:S05]  /*07e0*/  LOP3.LUT R3, R3, 0x38, RZ, 0xb8, !PT ;  /* 0x0000003803037812 */ /* 0x004fca00078eb8ff */
[----:B------:R2:W-:Y:S01]  /*07f0*/  STS [UR8+0x34], R3 ;  /* 0x00003403ff007988 */ /* 0x0005e20008000808 */
[----:B------:R-:W-:Y:S05]  /*0800*/  @P3 BRA `(.L_x_15) ;  /* 0x0000000000203947 */ /* 0x000fea0003800000 */
[----:B--2---:R-:W2:Y:S01]  /*0810*/  LDS R3, [UR8+0x8] ;  /* 0x00000808ff037984 */ /* 0x004ea20008000800 */
[----:B------:R-:W-:-:S05]  /*0820*/  IMAD.MOV.U32 R4, RZ, RZ, 0x780 ;  /* 0x00000780ff047424 */ /* 0x000fca00078e00ff */
[----:B--2---:R-:W-:-:S05]  /*0830*/  LOP3.LUT R3, R3, 0x300, R4, 0xd8, !PT ;  /* 0x0000030003037812 */ /* 0x004fca00078ed804 */
[----:B------:R5:W-:Y:S02]  /*0840*/  STS [UR8+0x8], R3 ;  /* 0x00000803ff007988 */ /* 0x000be40008000808 */
.L_x_14:
[----:B------:R-:W-:Y:S05]  /*0850*/  @P3 BRA `(.L_x_16) ;  /* 0x0000000000283947 */ /* 0x000fea0003800000 */
[----:B--2345:R-:W2:Y:S02]  /*0860*/  LDS R3, [UR8+0x8] ;  /* 0x00000808ff037984 */ /* 0x03cea40008000800 */
[----:B--2---:R-:W-:-:S05]  /*0870*/  LOP3.LUT R3, R3, 0x1800, RZ, 0xb8, !PT ;  /* 0x0000180003037812 */ /* 0x004fca00078eb8ff */
[----:B------:R3:W-:Y:S02]  /*0880*/  STS [UR8+0x8], R3 ;  /* 0x00000803ff007988 */ /* 0x0007e40008000808 */
.L_x_15:
[----:B------:R-:W-:Y:S05]  /*0890*/  @P3 BREAK.RELIABLE B0 ;  /* 0x0000000000003942 */ /* 0x000fea0003800100 */
[----:B------:R-:W-:Y:S05]  /*08a0*/  @P3 BRA `(.L_x_17) ;  /* 0x0000000000243947 */ /* 0x000fea0003800000 */
[----:B------:R-:W4:Y:S01]  /*08b0*/  LDS R4, [UR8+0x8] ;  /* 0x00000808ff047984 */ /* 0x000f220008000800 */
[----:B--23--:R-:W-:-:S05]  /*08c0*/  IMAD.MOV.U32 R3, RZ, RZ, 0x6000 ;  /* 0x00006000ff037424 */ /* 0x00cfca00078e00ff */
[----:B----4-:R-:W-:-:S04]  /*08d0*/  LOP3.LUT R3, R4, 0x6000, R3, 0xd8, !PT ;  /* 0x0000600004037812 */ /* 0x010fc800078ed803 */
[----:B------:R-:W-:-:S05]  /*08e0*/  LOP3.LUT R3, R3, 0x400000, RZ, 0xb8, !PT ;  /* 0x0040000003037812 */ /* 0x000fca00078eb8ff */
[----:B------:R2:W-:Y:S02]  /*08f0*/  STS [UR8+0x8], R3 ;  /* 0x00000803ff007988 */ /* 0x0005e40008000808 */
.L_x_16:
[----:B------:R-:W-:Y:S05]  /*0900*/  BSYNC.RELIABLE B0 ;  /* 0x0000000000007941 */ /* 0x000fea0003800100 */
.L_x_13:
[----:B--2345:R-:W2:Y:S02]  /*0910*/  @!P3 LDS R3, [UR8+0x8] ;  /* 0x00000808ff03b984 */ /* 0x03cea40008000800 */
[----:B--2---:R-:W-:-:S05]  /*0920*/  @!P3 LOP3.LUT R3, R3, 0x8000, RZ, 0xb8, !PT ;  /* 0x000080000303b812 */ /* 0x004fca00078eb8ff */
[----:B------:R4:W-:Y:S02]  /*0930*/  @!P3 STS [UR8+0x8], R3 ;  /* 0x00000803ff00b988 */ /* 0x0009e40008000808 */
.L_x_17:
[----:B------:R-:W-:Y:S05]  /*0940*/  BSYNC.RECONVERGENT B1 ;  /* 0x0000000000017941 */ /* 0x000fea0003800200 */
.L_x_12:
[----:B------:R-:W-:Y:S05]  /*0950*/  WARPSYNC.ALL ;  /* 0x0000000000007948 */ /* 0x000fea0003800000 */
[----:B------:R-:W-:Y:S01]  /*0960*/  NOP ;  /* 0x0000000000007918 */ /* 0x000fe20000000000 */
[----:B------:R-:W5:Y:S02]  /*0970*/  LDC R6, c[0x0][0x39c] ;  /* 0x0000e700ff067b82 */ /* 0x000f640000000800 */
[----:B-----5:R-:W-:Y:S01]  /*0980*/  VIADD R6, R6, 0xffffffff ;  /* 0xffffffff06067836 */ /* 0x020fe20000000000 */
[----:B------:R-:W-:Y:S06]  /*0990*/  @P0 BRA `(.L_x_18) ;  /* 0x0000000000300947 */ /* 0x000fec0003800000 */
[----:B--234-:R-:W2:Y:S01]  /*09a0*/  S2R R3, SR_LANEID ;  /* 0x0000000000037919 */ /* 0x01cea20000000000 */
[----:B------:R-:W-:Y:S05]  /*09b0*/  WARPSYNC.ALL ;  /* 0x0000000000007948 */ /* 0x000fea0003800000 */
[----:B------:R-:W-:Y:S01]  /*09c0*/  NOP ;  /* 0x0000000000007918 */ /* 0x000fe20000000000 */
[----:B--2---:R-:W-:-:S05]  /*09d0*/  IMAD.SHL.U32 R3, R3, 0x4, RZ ;  /* 0x0000000403037824 */ /* 0x004fca00078e00ff */
[----:B------:R-:W2:Y:S01]  /*09e0*/  LDS R7, [R3+UR8] ;  /* 0x0000000803077984 */ /* 0x000ea20008000800 */
[----:B------:R-:W-:-:S05]  /*09f0*/  IADD3 R4, P1, PT, R3, UR24, RZ ;  /* 0x0000001803047c10 */ /* 0x000fca000ff3e0ff */
[----:B------:R-:W-:-:S05]  /*0a00*/  IMAD.X R5, RZ, RZ, UR25, P1 ;  /* 0x00000019ff057e24 */ /* 0x000fca00088e06ff */
[----:B--2---:R5:W2:Y:S01]  /*0a10*/  ATOMG.E.EXCH.STRONG.GPU PT, RZ, [R4], R7 ;  /* 0x0000000704ff73a8 */ /* 0x004aa200041ee100 */
[----:B------:R-:W-:-:S04]  /*0a20*/  DEPBAR {5,4,3,2,1,0} ;  /* 0x0000003f0000791a */ /* 0x000fc80000000000 */
[----:B------:R-:W3:Y:S02]  /*0a30*/  CCTL.E.C.LDCU.IV.DEEP [UR24] ;  /* 0x0000000018007540 */ /* 0x000ee40009c08000 */
[----:B---3--:R5:W-:Y:S01]  /*0a40*/  UTMACCTL.IV [UR24] ;  /* 0x00000000180079b9 */ /* 0x008be20008000000 */
[----:B------:R-:W-:Y:S01]  /*0a50*/  NOP ;  /* 0x0000000000007918 */ /* 0x000fe20000000000 */
.L_x_18:
[----:B------:R-:W-:Y:S05]  /*0a60*/  @P0 BRA `(.L_x_19) ;  /* 0x00000000000c0947 */ /* 0x000fea0003800000 */
[----:B------:R0:W-:Y:S01]  /*0a70*/  UTMACMDFLUSH ;  /* 0x00000000000079b7 */ /* 0x0001e20000000000 */
[----:B------:R-:W-:Y:S05]  /*0a80*/  @P0 BRA `(.L_x_19) ;  /* 0x0000000000040947 */ /* 0x000fea0003800000 */
[----:B------:R-:W-:-:S04]  /*0a90*/  DEPBAR.LE SB0, 0x0 ;  /* 0x000080000000791a */ /* 0x000fc80000000000 */
.L_x_19:
[----:B------:R-:W-:Y:S05]  /*0aa0*/  WARPSYNC.ALL ;  /* 0x0000000000007948 */ /* 0x000fea0003800000 */
[----:B------:R-:W-:Y:S01]  /*0ab0*/  NOP ;  /* 0x0000000000007918 */ /* 0x000fe20000000000 */
[----:B--2---:R-:W-:Y:S06]  /*0ac0*/  BAR.SYNC.DEFER_BLOCKING 0x0 ;  /* 0x0000000000007b1d */ /* 0x004fec0000010000 */
[----:B------:R-:W-:Y:S02]  /*0ad0*/  BSSY.RECONVERGENT B1, `(.L_x_20) ;  /* 0x000000b000017945 */ /* 0x000fe40003800200 */
[----:B------:R-:W-:Y:S06]  /*0ae0*/  BAR.SYNC.DEFER_BLOCKING 0x0 ;  /* 0x0000000000007b1d */ /* 0x000fec0000010000 */
[----:B------:R2:W-:Y:S01]  /*0af0*/  @!P0 STS [R13], RZ ;  /* 0x000000ff0d008388 */ /* 0x0005e20000000800 */
[----:B------:R-:W-:Y:S01]  /*0b00*/  NOP ;  /* 0x0000000000007918 */ /* 0x000fe20000000000 */
[----:B------:R-:W-:Y:S05]  /*0b10*/  @P3 BRA `(.L_x_21) ;  /* 0x0000000000183947 */ /* 0x000fea0003800000 */
[----:B---34-:R-:W3:Y:S01]  /*0b20*/  LDS R3, [UR8+0x8] ;  /* 0x00000808ff037984 */ /* 0x018ee20008000800 */
[----:B------:R-:W4:Y:S01]  /*0b30*/  LDC.64 R8, c[0x0][0x388] ;  /* 0x0000e200ff087b82 */ /* 0x000f220000000a00 */
[----:B-----5:R-:W-:Y:S02]  /*0b40*/  IMAD.MOV.U32 R4, RZ, RZ, 0x70 ;  /* 0x00000070ff047424 */ /* 0x020fe400078e00ff */
[----:B----4-:R4:W-:Y:S03]  /*0b50*/  STS.64 [UR8], R8 ;  /* 0x00000008ff007988 */ /* 0x0109e60008000a08 */
[----:B---3--:R-:W-:-:S05]  /*0b60*/  LOP3.LUT R3, R3, 0x10, R4, 0xd8, !PT ;  /* 0x0000001003037812 */ /* 0x008fca00078ed804 */
[----:B------:R4:W-:Y:S02]  /*0b70*/  STS [UR8+0x8], R3 ;  /* 0x00000803ff007988 */ /* 0x0009e40008000808 */
.L_x_21:
[----:B-----5:R-:W-:Y:S05]  /*0b80*/  BSYNC.RECONVERGENT B1 ;  /* 0x0000000000017941 */ /* 0x020fea0003800200 */
.L_x_20:
[----:B------:R-:W-:Y:S04]  /*0b90*/  BSSY.RECONVERGENT B1, `(.L_x_22) ;  /* 0x000000a000017945 */ /* 0x000fe80003800200 */
[----:B------:R-:W-:Y:S05]  /*0ba0*/  @P3 BRA `(.L_x_23) ;  /* 0x0000000000203947 */ /* 0x000fea0003800000 */
[----:B---34-:R-:W3:Y:S01]  /*0bb0*/  LDS R3, [UR8+0x34] ;  /* 0x00003408ff037984 */ /* 0x018ee20008000800 */
[----:B------:R-:W-:Y:S02]  /*0bc0*/  IMAD.MOV.U32 R8, RZ, RZ, 0x3f000000 ;  /* 0x3f000000ff087424 */ /* 0x000fe400078e00ff */
[----:B------:R-:W-:Y:S01]  /*0bd0*/  @!P3 IMAD.MOV.U32 R4, RZ, RZ, 0x3f ;  /* 0x0000003fff04b424 */ /* 0x000fe200078e00ff */
[----:B------:R-:W4:Y:S02]  /*0be0*/  @!P3 LDS R5, [UR8+0x38] ;  /* 0x00003808ff05b984 */ /* 0x000f240008000800 */
[----:B---3--:R-:W-:Y:S02]  /*0bf0*/  LOP3.LUT R3, R3, 0xff000000, R8, 0xb8, !PT ;  /* 0xff00000003037812 */ /* 0x008fe400078eb808 */
[----:B----4-:R-:W-:-:S03]  /*0c00*/  @!P3 LOP3.LUT R4, R5, 0xff, R4, 0xb8, !PT ;  /* 0x000000ff0504b812 */ /* 0x010fc600078eb804 */
[----:B------:R5:W-:Y:S04]  /*0c10*/  STS [UR8+0x34], R3 ;  /* 0x00003403ff007988 */ /* 0x000be80008000808 */
[----:B------:R5:W-:Y:S02]  /*0c20*/  @!P3 STS [UR8+0x38], R4 ;  /* 0x00003804ff00b988 */ /* 0x000be40008000808 */
.L_x_23:
[----:B------:R-:W-:Y:S05]  /*0c30*/  BSYNC.RECONVERGENT B1 ;  /* 0x0000000000017941 */ /* 0x000fea0003800200 */
.L_x_22:
[----:B------:R-:W-:Y:S04]  /*0c40*/  BSSY.RECONVERGENT B1, `(.L_x_24) ;  /* 0x0000004000017945 */ /* 0x000fe80003800200 */
[----:B------:R-:W-:Y:S05]  /*0c50*/  @P3 BRA `(.L_x_25) ;  /* 0x0000000000083947 */ /* 0x000fea0003800000 */
[----:B------:R2:W-:Y:S04]  /*0c60*/  STS [UR8+0x24], R10 ;  /* 0x0000240aff007988 */ /* 0x0005e80008000808 */
[----:B------:R2:W-:Y:S02]  /*0c70*/  STS [UR8+0x20], R6 ;  /* 0x00002006ff007988 */ /* 0x0005e40008000808 */
.L_x_25:
[----:B------:R-:W-:Y:S05]  /*0c80*/  BSYNC.RECONVERGENT B1 ;  /* 0x0000000000017941 */ /* 0x000fea0003800200 */
.L_x_24:
[----:B------:R-:W-:Y:S04]  /*0c90*/  BSSY.RECONVERGENT B1, `(.L_x_26) ;  /* 0x000000e000017945 */ /* 0x000fe80003800200 */
[----:B------:R-:W-:Y:S05]  /*0ca0*/  @P3 BRA `(.L_x_27) ;  /* 0x0000000000303947 */ /* 0x000fea0003800000 */
[----:B-----5:R-:W5:Y:S01]  /*0cb0*/  LDS R4, [UR8+0x34] ;  /* 0x00003408ff047984 */ /* 0x020f620008000800 */
[----:B--2---:R-:W2:Y:S03]  /*0cc0*/  LDC.64 R10, c[0x0][0x3b0] ;  /* 0x0000ec00ff0a7b82 */ /* 0x004ea60000000a00 */
[----:B---34-:R-:W3:Y:S01]  /*0cd0*/  LDS R3, [UR8+0x1c] ;  /* 0x00001c08ff037984 */ /* 0x018ee20008000800 */
[C---:B--2---:R-:W-:Y:S01]  /*0ce0*/  SHF.L.U64.HI R8, R10.reuse, 0x1, R11 ;  /* 0x000000010a087819 */ /* 0x044fe2000001020b */
[----:B------:R-:W-:-:S03]  /*0cf0*/  IMAD.SHL.U32 R5, R10, 0x2, RZ ;  /* 0x000000020a057824 */ /* 0x000fc600078e00ff */
[--C-:B------:R-:W-:Y:S02]  /*0d00*/  SHF.R.U32.HI R10, RZ, 0x4, R8.reuse ;  /* 0x00000004ff0a7819 */ /* 0x100fe40000011608 */
[----:B------:R-:W-:-:S05]  /*0d10*/  SHF.R.U64 R5, R5, 0x4, R8 ;  /* 0x0000000405057819 */ /* 0x000fca0000001208 */
[----:B------:R2:W-:Y:S01]  /*0d20*/  STS [UR8+0xc], R5 ;  /* 0x00000c05ff007988 */ /* 0x0005e20008000808 */
[----:B-----5:R-:W-:Y:S02]  /*0d30*/  LOP3.LUT R4, R4, 0x7, RZ, 0xb8, !PT ;  /* 0x0000000704047812 */ /* 0x020fe400078eb8ff */
[----:B---3--:R-:W-:-:S03]  /*0d40*/  LOP3.LUT R3, R3, 0xf, R10, 0xb8, !PT ;  /* 0x0000000f03037812 */ /* 0x008fc600078eb80a */
[----:B------:R2:W-:Y:S04]  /*0d50*/  STS [UR8+0x34], R4 ;  /* 0x00003404ff007988 */ /* 0x0005e80008000808 */
[----:B------:R2:W-:Y:S02]  /*0d60*/  STS [UR8+0x1c], R3 ;  /* 0x00001c03ff007988 */ /* 0x0005e40008000808 */
.L_x_27:
[----:B------:R-:W-:Y:S05]  /*0d70*/  BSYNC.RECONVERGENT B1 ;  /* 0x0000000000017941 */ /* 0x000fea0003800200 */
.L_x_26:
[----:B------:R-:W-:Y:S04]  /*0d80*/  BSSY.RECONVERGENT B2, `(.L_x_28) ;  /* 0x000001a000027945 */ /* 0x000fe80003800200 */
[----:B------:R-:W-:Y:S04]  /*0d90*/  BSSY.RELIABLE B1, `(.L_x_29) ;  /* 0x0000015000017945 */ /* 0x000fe80003800100 */
[----:B------:R-:W-:Y:S05]  /*0da0*/  @P3 BRA `(.L_x_30) ;  /* 0x0000000000203947 */ /* 0x000fea0003800000 */
[----:B--2345:R-:W2:Y:S02]  /*0db0*/  LDS R3, [UR8+0x34] ;  /* 0x00003408ff037984 */ /* 0x03cea40008000800 */
[----:B--2---:R-:W-:-:S05]  /*0dc0*/  LOP3.LUT R3, R3, 0x38, RZ, 0xb8, !PT ;  /* 0x0000003803037812 */ /* 0x004fca00078eb8ff */
[----:B------:R2:W-:Y:S01]  /*0dd0*/  STS [UR8+0x34], R3 ;  /* 0x00003403ff007988 */ /* 0x0005e20008000808 */
[----:B------:R-:W-:Y:S05]  /*0de0*/  @P3 BRA `(.L_x_31) ;  /* 0x0000000000203947 */ /* 0x000fea0003800000 */
[----:B--2---:R-:W2:Y:S01]  /*0df0*/  LDS R3, [UR8+0x8] ;  /* 0x00000808ff037984 */ /* 0x004ea20008000800 */
[----:B------:R-:W-:-:S05]  /*0e00*/  IMAD.MOV.U32 R4, RZ, RZ, 0x780 ;  /* 0x00000780ff047424 */ /* 0x000fca00078e00ff */
[----:B--2---:R-:W-:-:S05]  /*0e10*/  LOP3.LUT R3, R3, 0x300, R4, 0xd8, !PT ;  /* 0x0000030003037812 */ /* 0x004fca00078ed804 */
[----:B------:R2:W-:Y:S02]  /*0e20*/  STS [UR8+0x8], R3 ;  /* 0x00000803ff007988 */ /* 0x0005e40008000808 */
.L_x_30:
[----:B------:R-:W-:Y:S05]  /*0e30*/  @P3 BRA `(.L_x_32) ;  /* 0x0000000000283947 */ /* 0x000fea0003800000 */
[----:B--2345:R-:W2:Y:S02]  /*0e40*/  LDS R3, [UR8+0x8] ;  /* 0x00000808ff037984 */ /* 0x03cea40008000800 */
[----:B--2---:R-:W-:-:S05]  /*0e50*/  LOP3.LUT R3, R3, 0x1800, RZ, 0xb8, !PT ;  /* 0x0000180003037812 */ /* 0x004fca00078eb8ff */
[----:B------:R3:W-:Y:S02]  /*0e60*/  STS [UR8+0x8], R3 ;  /* 0x00000803ff007988 */ /* 0x0007e40008000808 */
.L_x_31:
[----:B------:R-:W-:Y:S05]  /*0e70*/  @P3 BREAK.RELIABLE B1 ;  /* 0x0000000000013942 */ /* 0x000fea0003800100 */
[----:B------:R-:W-:Y:S05]  /*0e80*/  @P3 BRA `(.L_x_33) ;  /* 0x0000000000243947 */ /* 0x000fea0003800000 */
[----:B--23--:R-:W2:Y:S01]  /*0e90*/  LDS R3, [UR8+0x8] ;  /* 0x00000808ff037984 */ /* 0x00cea20008000800 */
[----:B------:R-:W-:-:S05]  /*0ea0*/  IMAD.MOV.U32 R4, RZ, RZ, 0x6000 ;  /* 0x00006000ff047424 */ /* 0x000fca00078e00ff */
[----:B--2---:R-:W-:-:S04]  /*0eb0*/  LOP3.LUT R3, R3, 0x6000, R4, 0xd8, !PT ;  /* 0x0000600003037812 */ /* 0x004fc800078ed804 */
[----:B------:R-:W-:-:S05]  /*0ec0*/  LOP3.LUT R3, R3, 0x400000, RZ, 0xb8, !PT ;  /* 0x0040000003037812 */ /* 0x000fca00078eb8ff */
[----:B------:R2:W-:Y:S02]  /*0ed0*/  STS [UR8+0x8], R3 ;  /* 0x00000803ff007988 */ /* 0x0005e40008000808 */
.L_x_32:
[----:B------:R-:W-:Y:S05]  /*0ee0*/  BSYNC.RELIABLE B1 ;  /* 0x0000000000017941 */ /* 0x000fea0003800100 */
.L_x_29:
[----:B--2345:R-:W2:Y:S02]  /*0ef0*/  @!P3 LDS R3, [UR8+0x8] ;  /* 0x00000808ff03b984 */ /* 0x03cea40008000800 */
[----:B--2---:R-:W-:-:S05]  /*0f00*/  @!P3 LOP3.LUT R3, R3, 0x8000, RZ, 0xb8, !PT ;  /* 0x000080000303b812 */ /* 0x004fca00078eb8ff */
[----:B------:R4:W-:Y:S02]  /*0f10*/  @!P3 STS [UR8+0x8], R3 ;  /* 0x00000803ff00b988 */ /* 0x0009e40008000808 */
.L_x_33:
[----:B------:R-:W-:Y:S05]  /*0f20*/  BSYNC.RECONVERGENT B2 ;  /* 0x0000000000027941 */ /* 0x000fea0003800200 */
.L_x_28:
[----:B------:R-:W-:Y:S05]  /*0f30*/  WARPSYNC.ALL ;  /* 0x0000000000007948 */ /* 0x000fea0003800000 */
[----:B------:R-:W-:Y:S01]  /*0f40*/  NOP ;  /* 0x0000000000007918 */ /* 0x000fe20000000000 */
[----:B------:R-:W-:-:S04]  /*0f50*/  UIADD3 UR5, UPT, UPT, UR4, 0x80, URZ ;  /* 0x0000008004057890 */ /* 0x000fc8000fffe0ff */
[----:B------:R-:W-:-:S04]  /*0f60*/  UIADD3 UR26, UP0, UPT, UR5, UR20, URZ ;  /* 0x00000014051a7290 */ /* 0x000fc8000ff1e0ff */
[----:B------:R-:W-:Y:S01]  /*0f70*/  ULEA.HI.X.SX32 UR27, UR5, UR21, 0x1, UP0 ;  /* 0x00000015051b7291 */ /* 0x000fe200080f0eff */
[----:B------:R-:W-:Y:S11]  /*0f80*/  @P0 BRA `(.L_x_34) ;  /* 0x0000000000300947 */ /* 0x000ff60003800000 */
        /* <DEDUP_REMOVED lines=12> */
.L_x_34:
[----:B------:R-:W-:Y:S05]  /*1050*/  @P0 BRA `(.L_x_35) ;  /* 0x00000000000c0947 */ /* 0x000fea0003800000 */
[----:B------:R0:W-:Y:S01]  /*1060*/  UTMACMDFLUSH ;  /* 0x00000000000079b7 */ /* 0x0001e20000000000 */
[----:B------:R-:W-:Y:S05]  /*1070*/  @P0 BRA `(.L_x_35) ;  /* 0x0000000000040947 */ /* 0x000fea0003800000 */
[----:B------:R-:W-:-:S04]  /*1080*/  DEPBAR.LE SB0, 0x0 ;  /* 0x000080000000791a */ /* 0x000fc80000000000 */
.L_x_35:
        /* <DEDUP_REMOVED lines=8> */
[----:B---345:R-:W3:Y:S01]  /*1110*/  LDS R3, [UR8+0x8] ;  /* 0x00000808ff037984 */ /* 0x038ee20008000800 */
[----:B------:R-:W4:Y:S01]  /*1120*/  LDC.64 R8, c[0x0][0x390] ;  /* 0x0000e400ff087b82 */ /* 0x000f220000000a00 */
[----:B------:R-:W-:Y:S02]  /*1130*/  IMAD.MOV.U32 R4, RZ, RZ, 0x70 ;  /* 0x00000070ff047424 */ /* 0x000fe400078e00ff */
[----:B----4-:R4:W-:Y:S03]  /*1140*/  STS.64 [UR8], R8 ;  /* 0x00000008ff007988 */ /* 0x0109e60008000a08 */
[----:B---3--:R-:W-:-:S05]  /*1150*/  LOP3.LUT R3, R3, 0x10, R4, 0xd8, !PT ;  /* 0x0000001003037812 */ /* 0x008fca00078ed804 */
[----:B------:R4:W-:Y:S02]  /*1160*/  STS [UR8+0x8], R3 ;  /* 0x00000803ff007988 */ /* 0x0009e40008000808 */
.L_x_37:
[----:B-----5:R-:W-:Y:S05]  /*1170*/  BSYNC.RECONVERGENT B2 ;  /* 0x0000000000027941 */ /* 0x020fea0003800200 */
.L_x_36:
[----:B------:R-:W-:Y:S04]  /*1180*/  BSSY.RECONVERGENT B3, `(.L_x_38) ;  /* 0x0000011000037945 */ /* 0x000fe80003800200 */
[----:B------:R-:W-:Y:S04]  /*1190*/  BSSY.RELIABLE B2, `(.L_x_39) ;  /* 0x000000e000027945 */ /* 0x000fe80003800100 */
[----:B------:R-:W-:Y:S05]  /*11a0*/  @P3 BRA `(.L_x_40) ;  /* 0x0000000000243947 */ /* 0x000fea0003800000 */
[----:B---34-:R-:W3:Y:S01]  /*11b0*/  LDS R3, [UR8+0x34] ;  /* 0x00003408ff037984 */ /* 0x018ee20008000800 */
[----:B------:R-:W-:-:S05]  /*11c0*/  IMAD.MOV.U32 R4, RZ, RZ, 0x3f000000 ;  /* 0x3f000000ff047424 */ /* 0x000fca00078e00ff */
[----:B---3--:R-:W-:-:S05]  /*11d0*/  LOP3.LUT R3, R3, 0xff000000, R4, 0xb8, !PT ;  /* 0xff00000003037812 */ /* 0x008fca00078eb804 */
[----:B------:R3:W-:Y:S01]  /*11e0*/  STS [UR8+0x34], R3 ;  /* 0x00003403ff007988 */ /* 0x0007e20008000808 */
[----:B------:R-:W-:Y:S05]  /*11f0*/  @P3 BRA `(.L_x_41) ;  /* 0x00000000001c3947 */ /* 0x000fea0003800000 */
[----:B---3--:R-:W3:Y:S01]  /*1200*/  LDS R3, [UR8+0x38] ;  /* 0x00003808ff037984 */ /* 0x008ee20008000800 */
[----:B------:R-:W-:-:S05]  /*1210*/  IMAD.MOV.U32 R4, RZ, RZ, 0x7f ;  /* 0x0000007fff047424 */ /* 0x000fca00078e00ff */
[----:B---3--:R-:W-:-:S05]  /*1220*/  LOP3.LUT R3, R3, 0xff, R4, 0xb8, !PT ;  /* 0x000000ff03037812 */ /* 0x008fca00078eb804 */
[----:B------:R5:W-:Y:S02]  /*1230*/  STS [UR8+0x38], R3 ;  /* 0x00003803ff007988 */ /* 0x000be40008000808 */
.L_x_40:
[----:B------:R-:W-:Y:S05]  /*1240*/  @P3 BREAK.RELIABLE B2 ;  /* 0x0000000000023942 */ /* 0x000fea0003800100 */
[----:B------:R-:W-:Y:S05]  /*1250*/  @P3 BRA `(.L_x_42) ;  /* 0x00000000000c3947 */ /* 0x000fea0003800000 */
[----:B------:R2:W-:Y:S02]  /*1260*/  STS [UR8+0x20], R6 ;  /* 0x00002006ff007988 */ /* 0x0005e40008000808 */
.L_x_41:
[----:B------:R-:W-:Y:S05]  /*1270*/  BSYNC.RELIABLE B2 ;  /* 0x0000000000027941 */ /* 0x000fea0003800100 */
.L_x_39:
[----:B------:R2:W-:Y:S02]  /*1280*/  @!P3 STS [UR8+0x24], R2 ;  /* 0x00002402ff00b988 */ /* 0x0005e40008000808 */
.L_x_42:
[----:B------:R-:W-:Y:S05]  /*1290*/  BSYNC.RECONVERGENT B3 ;  /* 0x0000000000037941 */ /* 0x000fea0003800200 */
.L_x_38:
[----:B------:R-:W-:Y:S05]  /*12a0*/  WARPSYNC.ALL ;  /* 0x0000000000007948 */ /* 0x000fea0003800000 */
[----:B------:R-:W-:Y:S01]  /*12b0*/  NOP ;  /* 0x0000000000007918 */ /* 0x000fe20000000000 */
[----:B------:R-:W-:Y:S04]  /*12c0*/  BSSY.RECONVERGENT B3, `(.L_x_43) ;  /* 0x000000e000037945 */ /* 0x000fe80003800200 */
[----:B------:R-:W-:Y:S05]  /*12d0*/  @P3 BRA `(.L_x_44) ;  /* 0x0000000000303947 */ /* 0x000fea0003800000 */
[----:B---345:R-:W3:Y:S01]  /*12e0*/  LDS R3, [UR8+0x34] ;  /* 0x00003408ff037984 */ /* 0x038ee20008000800 */
[----:B------:R-:W4:Y:S03]  /*12f0*/  LDC.64 R4, c[0x0][0x3b8] ;  /* 0x0000ee00ff047b82 */ /* 0x000f260000000a00 */
[----:B--2---:R-:W2:Y:S01]  /*1300*/  LDS R2, [UR8+0x1c] ;  /* 0x00001c08ff027984 */ /* 0x004ea20008000800 */
[C---:B----4-:R-:W-:Y:S01]  /*1310*/  SHF.L.U64.HI R5, R4.reuse, 0x1, R5 ;  /* 0x0000000104057819 */ /* 0x050fe20000010205 */
[----:B------:R-:W-:-:S03]  /*1320*/  IMAD.SHL.U32 R4, R4, 0x2, RZ ;  /* 0x0000000204047824 */ /* 0x000fc600078e00ff */
[--C-:B------:R-:W-:Y:S02]  /*1330*/  SHF.R.U32.HI R7, RZ, 0x4, R5.reuse ;  /* 0x00000004ff077819 */ /* 0x100fe40000011605 */
[----:B------:R-:W-:-:S05]  /*1340*/  SHF.R.U64 R4, R4, 0x4, R5 ;  /* 0x0000000404047819 */ /* 0x000fca0000001205 */
[----:B------:R4:W-:Y:S01]  /*1350*/  STS [UR8+0xc], R4 ;  /* 0x00000c04ff007988 */ /* 0x0009e20008000808 */
[----:B---3--:R-:W-:Y:S02]  /*1360*/  LOP3.LUT R3, R3, 0x7, RZ, 0xb8, !PT ;  /* 0x0000000703037812 */ /* 0x008fe400078eb8ff */
[----:B--2---:R-:W-:-:S03]  /*1370*/  LOP3.LUT R2, R2, 0xf, R7, 0xb8, !PT ;  /* 0x0000000f02027812 */ /* 0x004fc600078eb807 */
[----:B------:R4:W-:Y:S04]  /*1380*/  STS [UR8+0x34], R3 ;  /* 0x00003403ff007988 */ /* 0x0009e80008000808 */
[----:B------:R4:W-:Y:S02]  /*1390*/  STS [UR8+0x1c], R2 ;  /* 0x00001c02ff007988 */ /* 0x0009e40008000808 */
.L_x_44:
[----:B------:R-:W-:Y:S05]  /*13a0*/  BSYNC.RECONVERGENT B3 ;  /* 0x0000000000037941 */ /* 0x000fea0003800200 */
.L_x_43:
[----:B------:R-:W-:Y:S04]  /*13b0*/  BSSY.RECONVERGENT B4, `(.L_x_45) ;  /* 0x000001a000047945 */ /* 0x000fe80003800200 */
[----:B------:R-:W-:Y:S04]  /*13c0*/  BSSY.RELIABLE B3, `(.L_x_46) ;  /* 0x0000015000037945 */ /* 0x000fe80003800100 */
[----:B------:R-:W-:Y:S05]  /*13d0*/  @P3 BRA `(.L_x_47) ;  /* 0x0000000000203947 */ /* 0x000fea0003800000 */
[----:B--2-4-:R-:W2:Y:S02]  /*13e0*/  LDS R2, [UR8+0x34] ;  /* 0x00003408ff027984 */ /* 0x014ea40008000800 */
[----:B--2---:R-:W-:-:S05]  /*13f0*/  LOP3.LUT R2, R2, 0x38, RZ, 0xb8, !PT ;  /* 0x0000003802027812 */ /* 0x004fca00078eb8ff */
[----:B------:R2:W-:Y:S01]  /*1400*/  STS [UR8+0x34], R2 ;  /* 0x00003402ff007988 */ /* 0x0005e20008000808 */
[----:B------:R-:W-:Y:S05]  /*1410*/  @P3 BRA `(.L_x_48) ;  /* 0x0000000000203947 */ /* 0x000fea0003800000 */
[----:B--2---:R-:W2:Y:S01]  /*1420*/  LDS R2, [UR8+0x8] ;  /* 0x00000808ff027984 */ /* 0x004ea20008000800 */
[----:B---3-5:R-:W-:-:S05]  /*1430*/  IMAD.MOV.U32 R3, RZ, RZ, 0x780 ;  /* 0x00000780ff037424 */ /* 0x028fca00078e00ff */
[----:B--2---:R-:W-:-:S05]  /*1440*/  LOP3.LUT R2, R2, 0x300, R3, 0xd8, !PT ;  /* 0x0000030002027812 */ /* 0x004fca00078ed803 */
[----:B------:R2:W-:Y:S02]  /*1450*/  STS [UR8+0x8], R2 ;  /* 0x00000802ff007988 */ /* 0x0005e40008000808 */
.L_x_47:
[----:B------:R-:W-:Y:S05]  /*1460*/  @P3 BRA `(.L_x_49) ;  /* 0x0000000000283947 */ /* 0x000fea0003800000 */
[----:B--2-4-:R-:W2:Y:S02]  /*1470*/  LDS R2, [UR8+0x8] ;  /* 0x00000808ff027984 */ /* 0x014ea40008000800 */
[----:B--2---:R-:W-:-:S05]  /*1480*/  LOP3.LUT R2, R2, 0x1800, RZ, 0xb8, !PT ;  /* 0x0000180002027812 */ /* 0x004fca00078eb8ff */
[----:B------:R4:W-:Y:S02]  /*1490*/  STS [UR8+0x8], R2 ;  /* 0x00000802ff007988 */ /* 0x0009e40008000808 */
.L_x_48:
[----:B------:R-:W-:Y:S05]  /*14a0*/  @P3 BREAK.RELIABLE B3 ;  /* 0x0000000000033942 */ /* 0x000fea0003800100 */
[----:B------:R-:W-:Y:S05]  /*14b0*/  @P3 BRA `(.L_x_50) ;  /* 0x0000000000243947 */ /* 0x000fea0003800000 */
[----:B--2-4-:R-:W2:Y:S01]  /*14c0*/  LDS R2, [UR8+0x8] ;  /* 0x00000808ff027984 */ /* 0x014ea20008000800 */
[----:B---3-5:R-:W-:-:S05]  /*14d0*/  IMAD.MOV.U32 R3, RZ, RZ, 0x6000 ;  /* 0x00006000ff037424 */ /* 0x028fca00078e00ff */
[----:B--2---:R-:W-:-:S04]  /*14e0*/  LOP3.LUT R2, R2, 0x6000, R3, 0xd8, !PT ;  /* 0x0000600002027812 */ /* 0x004fc800078ed803 */
[----:B------:R-:W-:-:S05]  /*14f0*/  LOP3.LUT R2, R2, 0x400000, RZ, 0xb8, !PT ;  /* 0x0040000002027812 */ /* 0x000fca00078eb8ff */
[----:B------:R2:W-:Y:S02]  /*1500*/  STS [UR8+0x8], R2 ;  /* 0x00000802ff007988 */ /* 0x0005e40008000808 */
.L_x_49:
[----:B------:R-:W-:Y:S05]  /*1510*/  BSYNC.RELIABLE B3 ;  /* 0x0000000000037941 */ /* 0x000fea0003800100 */
.L_x_46:
[----:B--2-4-:R-:W2:Y:S02]  /*1520*/  @!P3 LDS R2, [UR8+0x8] ;  /* 0x00000808ff02b984 */ /* 0x014ea40008000800 */
[----:B--2---:R-:W-:-:S05]  /*1530*/  @!P3 LOP3.LUT R2, R2, 0x8000, RZ, 0xb8, !PT ;  /* 0x000080000202b812 */ /* 0x004fca00078eb8ff */
[----:B------:R2:W-:Y:S02]  /*1540*/  @!P3 STS [UR8+0x8], R2 ;  /* 0x00000802ff00b988 */ /* 0x0005e40008000808 */
.L_x_50:
[----:B------:R-:W-:Y:S05]  /*1550*/  BSYNC.RECONVERGENT B4 ;  /* 0x0000000000047941 */ /* 0x000fea0003800200 */
.L_x_45:
[----:B------:R-:W-:Y:S05]  /*1560*/  WARPSYNC.ALL ;  /* 0x0000000000007948 */ /* 0x000fea0003800000 */
[----:B------:R-:W-:Y:S01]  /*1570*/  NOP ;  /* 0x0000000000007918 */ /* 0x000fe20000000000 */
[----:B------:R-:W-:-:S04]  /*1580*/  UIADD3 UR4, UPT, UPT, UR4, 0x100, URZ ;  /* 0x0000010004047890 */ /* 0x000fc8000fffe0ff */
[----:B------:R-:W-:-:S04]  /*1590*/  UIADD3 UR20, UP0, UPT, UR4, UR20, URZ ;  /* 0x0000001404147290 */ /* 0x000fc8000ff1e0ff */
[----:B------:R-:W-:Y:S01]  /*15a0*/  ULEA.HI.X.SX32 UR21, UR4, UR21, 0x1, UP0 ;  /* 0x0000001504157291 */ /* 0x000fe200080f0eff */
[----:B------:R-:W-:Y:S11]  /*15b0*/  @P0 BRA `(.L_x_51) ;  /* 0x0000000000300947 */ /* 0x000ff60003800000 */
[----:B--2-4-:R-:W2:Y:S01]  /*15c0*/  S2R R2, SR_LANEID ;  /* 0x0000000000027919 */ /* 0x014ea20000000000 */
[----:B------:R-:W-:Y:S05]  /*15d0*/  WARPSYNC.ALL ;  /* 0x0000000000007948 */ /* 0x000fea0003800000 */
[----:B------:R-:W-:Y:S01]  /*15e0*/  NOP ;  /* 0x0000000000007918 */ /* 0x000fe20000000000 */
[----:B--2---:R-:W-:-:S05]  /*15f0*/  IMAD.SHL.U32 R4, R2, 0x4, RZ ;  /* 0x0000000402047824 */ /* 0x004fca00078e00ff */
[----:B------:R-:W2:Y:S01]  /*1600*/  LDS R5, [R4+UR8] ;  /* 0x0000000804057984 */ /* 0x000ea20008000800 */
[----:B------:R-:W-:-:S05]  /*1610*/  IADD3 R2, P1, PT, R4, UR20, RZ ;  /* 0x0000001404027c10 */ /* 0x000fca000ff3e0ff */
[----:B---3-5:R-:W-:-:S05]  /*1620*/  IMAD.X R3, RZ, RZ, UR21, P1 ;  /* 0x00000015ff037e24 */ /* 0x028fca00088e06ff */
[----:B--2---:R2:W3:Y:S01]  /*1630*/  ATOMG.E.EXCH.STRONG.GPU PT, RZ, [R2], R5 ;  /* 0x0000000502ff73a8 */ /* 0x0044e200041ee100 */
[----:B------:R-:W-:-:S04]  /*1640*/  DEPBAR {5,4,3,2,1,0} ;  /* 0x0000003f0000791a */ /* 0x000fc80000000000 */
[----:B------:R-:W4:Y:S02]  /*1650*/  CCTL.E.C.LDCU.IV.DEEP [UR20] ;  /* 0x0000000014007540 */ /* 0x000f240009c08000 */
[----:B----4-:R2:W-:Y:S01]  /*1660*/  UTMACCTL.IV [UR20] ;  /* 0x00000000140079b9 */ /* 0x0105e20008000000 */
[----:B------:R-:W-:Y:S01]  /*1670*/  NOP ;  /* 0x0000000000007918 */ /* 0x000fe20000000000 */
.L_x_51:
[----:B------:R-:W-:Y:S05]  /*1680*/  @P0 BRA `(.L_x_52) ;  /* 0x00000000000c0947 */ /* 0x000fea0003800000 */
[----:B------:R0:W-:Y:S01]  /*1690*/  UTMACMDFLUSH ;  /* 0x00000000000079b7 */ /* 0x0001e20000000000 */
[----:B------:R-:W-:Y:S05]  /*16a0*/  @P0 BRA `(.L_x_52) ;  /* 0x0000000000040947 */ /* 0x000fea0003800000 */
[----:B------:R-:W-:-:S04]  /*16b0*/  DEPBAR.LE SB0, 0x0 ;  /* 0x000080000000791a */ /* 0x000fc80000000000 */
.L_x_52:
[----:B------:R-:W-:Y:S05]  /*16c0*/  WARPSYNC.ALL ;  /* 0x0000000000007948 */ /* 0x000fea0003800000 */
[----:B------:R-:W-:Y:S01]  /*16d0*/  NOP ;  /* 0x0000000000007918 */ /* 0x000fe20000000000 */
[----:B---3--:R-:W-:Y:S01]  /*16e0*/  BAR.SYNC.DEFER_BLOCKING 0x0 ;  /* 0x0000000000007b1d */ /* 0x008fe20000010000 */
[----:B--2-4-:R-:W-:Y:S01]  /*16f0*/  SHF.R.U32.HI R2, RZ, 0x5, R0 ;  /* 0x00000005ff027819 */ /* 0x014fe20000011600 */
[----:B------:R-:W-:-:S03]  /*1700*/  UIADD3 UR12, UPT, UPT, UR8, 0x12020, URZ ;  /* 0x00012020080c7890 */ /* 0x000fc6000fffe0ff */
[----:B------:R-:W-:Y:S01]  /*1710*/  R2UR UR22, R2 ;  /* 0x00000000021672ca */ /* 0x000fe200000e0000 */
[----:B------:R-:W-:Y:S01]  /*1720*/  VOTEU.ALL UP0, P3 ;  /* 0x0000000000ff7886 */ /* 0x000fe20001800000 */
[----:B------:R-:W-:Y:S01]  /*1730*/  UMOV UR4, 0x1 ;  /* 0x0000000100047882 */ /* 0x000fe20000000000 */
[----:B------:R-:W-:Y:S01]  /*1740*/  VOTEU.ALL UP1, P3 ;  /* 0x0000000000ff7886 */ /* 0x000fe20001820000 */
[----:B------:R-:W-:Y:S02]  /*1750*/  BSSY.RECONVERGENT B4, `(.L_x_53) ;  /* 0x0000018000047945 */ /* 0x000fe40003800200 */
[----:B------:R-:W-:-:S04]  /*1760*/  @!UP0 UIADD3 UR10, UPT, UPT, -UR4, 0x100000, URZ ;  /* 0x00100000040a8890 */ /* 0x000fc8000fffe1ff */
[----:B------:R-:W-:Y:S02]  /*1770*/  @!UP0 USHF.L.U32 UR11, UR10, 0xb, URZ ;  /* 0x0000000b0a0b8899 */ /* 0x000fe400080006ff */
[----:B------:R-:W-:Y:S02]  /*1780*/  @!UP0 USHF.L.U32 UR10, UR10, 0x1, URZ ;  /* 0x000000010a0a8899 */ /* 0x000fe400080006ff */
[----:B------:R-:W-:-:S04]  /*1790*/  @!UP0 UIADD3 UR4, UPT, UPT, -UR4, 0x100000, URZ ;  /* 0x0010000004048890 */ /* 0x000fc8000fffe1ff */
[----:B------:R-:W-:Y:S02]  /*17a0*/  @!UP0 USHF.L.U32 UR5, UR4, 0xb, URZ ;  /* 0x0000000b04058899 */ /* 0x000fe400080006ff */
[----:B------:R-:W-:Y:S01]  /*17b0*/  @!UP0 USHF.L.U32 UR4, UR4, 0x1, URZ ;  /* 0x0000000104048899 */ /* 0x000fe200080006ff */
[----:B------:R-:W-:Y:S01]  /*17c0*/  VOTEU.ALL UP0, P3 ;  /* 0x0000000000ff7886 */ /* 0x000fe20001800000 */
[----:B------:R-:W2:Y:S04]  /*17d0*/  FENCE.VIEW.ASYNC.S ;  /* 0x00000000000073c6 */ /* 0x000ea80000000000 */
[----:B--2---:R2:W3:Y:S06]  /*17e0*/  @!UP0 SYNCS.EXCH.64 URZ, [UR8+0x12000], UR10 ;  /* 0x0120000a08ff85b2 */ /* 0x0044ec0008000100 */
[----:B------:R2:W3:Y:S02]  /*17f0*/  @!UP1 SYNCS.EXCH.64 URZ, [UR8+0x12020], UR4 ;  /* 0x0120200408ff95b2 */ /* 0x0004e40008000100 */
[----:B---3--:R-:W-:Y:S06]  /*1800*/  BAR.SYNC.DEFER_BLOCKING 0x0 ;  /* 0x0000000000007b1d */ /* 0x008fec0000010000 */
[----:B------:R-:W-:Y:S05]  /*1810*/  @P3 BRA `(.L_x_54) ;  /* 0x00000000002c3947 */ /* 0x000fea0003800000 */
[----:B--2---:R-:W-:Y:S02]  /*1820*/  UMOV UR4, 0x1 ;  /* 0x0000000100047882 */ /* 0x004fe40000000000 */
[----:B------:R-:W-:-:S04]  /*1830*/  UIADD3 UR10, UPT, UPT, -UR4, 0x100000, URZ ;  /* 0x00100000040a7890 */ /* 0x000fc8000fffe1ff */
[----:B------:R-:W-:Y:S02]  /*1840*/  USHF.L.U32 UR11, UR10, 0xb, URZ ;  /* 0x0000000b0a0b7899 */ /* 0x000fe400080006ff */
[----:B------:R-:W-:Y:S02]  /*1850*/  USHF.L.U32 UR10, UR10, 0x1, URZ ;  /* 0x000000010a0a7899 */ /* 0x000fe400080006ff */
[----:B------:R-:W-:-:S04]  /*1860*/  UIADD3 UR4, UPT, UPT, -UR4, 0x100000, URZ ;  /* 0x0010000004047890 */ /* 0x000fc8000fffe1ff */
[----:B------:R-:W-:Y:S02]  /*1870*/  USHF.L.U32 UR5, UR4, 0xb, URZ ;  /* 0x0000000b04057899 */ /* 0x000fe400080006ff */
[----:B------:R-:W-:Y:S01]  /*1880*/  USHF.L.U32 UR4, UR4, 0x1, URZ ;  /* 0x0000000104047899 */ /* 0x000fe200080006ff */
[----:B------:R-:W2:Y:S03]  /*1890*/  FENCE.VIEW.ASYNC.S ;  /* 0x00000000000073c6 */ /* 0x000ea60000000000 */
[----:B--2---:R3:W4:Y:S08]  /*18a0*/  SYNCS.EXCH.64 URZ, [UR8+0x12008], UR10 ;  /* 0x0120080a08ff75b2 */ /* 0x0047300008000100 */
[----:B------:R3:W2:Y:S02]  /*18b0*/  SYNCS.EXCH.64 URZ, [UR8+0x12028], UR4 ;  /* 0x0120280408ff75b2 */ /* 0x0006a40008000100 */
[----:B---3--:R-:W-:Y:S01]  /*18c0*/  NOP ;  /* 0x0000000000007918 */ /* 0x008fe20000000000 */
.L_x_54:
[----:B--2---:R-:W-:Y:S05]  /*18d0*/  BSYNC.RECONVERGENT B4 ;  /* 0x0000000000047941 */ /* 0x004fea0003800200 */
.L_x_53:
[----:B----4-:R-:W-:Y:S01]  /*18e0*/  BAR.SYNC.DEFER_BLOCKING 0x0 ;  /* 0x0000000000007b1d */ /* 0x010fe20000010000 */
[----:B------:R-:W-:Y:S01]  /*18f0*/  USHF.L.U32 UR15, UR7, 0x7, URZ ;  /* 0x00000007070f7899 */ /* 0x000fe200080006ff */
[----:B------:R-:W-:Y:S01]  /*1900*/  ISETP.GE.AND P0, PT, R12, 0x1, PT ;  /* 0x000000010c00780c */ /* 0x000fe20003f06270 */
[----:B------:R-:W-:-:S03]  /*1910*/  USHF.L.U32 UR18, UR9, 0x6, URZ ;  /* 0x0000000609127899 */ /* 0x000fc600080006ff */
[----:B------:R-:W-:Y:S04]  /*1920*/  BSSY.RECONVERGENT B4, `(.L_x_55) ;  /* 0x000000d000047945 */ /* 0x000fe80003800200 */
[----:B------:R-:W-:Y:S05]  /*1930*/  @P3 BRA `(.L_x_56) ;  /* 0x00000000002c3947 */ /* 0x000fea0003800000 */
[----:B------:R-:W-:Y:S02]  /*1940*/  UMOV UR4, 0x1 ;  /* 0x0000000100047882 */ /* 0x000fe40000000000 */
[----:B------:R-:W-:-:S04]  /*1950*/  UIADD3 UR10, UPT, UPT, -UR4, 0x100000, URZ ;  /* 0x00100000040a7890 */ /* 0x000fc8000fffe1ff */
[----:B------:R-:W-:Y:S02]  /*1960*/  USHF.L.U32 UR11, UR10, 0xb, URZ ;  /* 0x0000000b0a0b7899 */ /* 0x000fe400080006ff */
[----:B------:R-:W-:Y:S02]  /*1970*/  USHF.L.U32 UR10, UR10, 0x1, URZ ;  /* 0x000000010a0a7899 */ /* 0x000fe400080006ff */
[----:B------:R-:W-:-:S04]  /*1980*/  UIADD3 UR4, UPT, UPT, -UR4, 0x100000, URZ ;  /* 0x0010000004047890 */ /* 0x000fc8000fffe1ff */
[----:B------:R-:W-:Y:S02]  /*1990*/  USHF.L.U32 UR5, UR4, 0xb, URZ ;  /* 0x0000000b04057899 */ /* 0x000fe400080006ff */
[----:B------:R-:W-:Y:S01]  /*19a0*/  USHF.L.U32 UR4, UR4, 0x1, URZ ;  /* 0x0000000104047899 */ /* 0x000fe200080006ff */
[----:B------:R-:W2:Y:S03]  /*19b0*/  FENCE.VIEW.ASYNC.S ;  /* 0x00000000000073c6 */ /* 0x000ea60000000000 */
[----:B--2---:R2:W3:Y:S08]  /*19c0*/  SYNCS.EXCH.64 URZ, [UR8+0x12010], UR10 ;  /* 0x0120100a08ff75b2 */ /* 0x0044f00008000100 */
[----:B------:R2:W4:Y:S01]  /*19d0*/  SYNCS.EXCH.64 URZ, [UR8+0x12030], UR4 ;  /* 0x0120300408ff75b2 */ /* 0x0005220008000100 */
[----:B------:R-:W-:Y:S01]  /*19e0*/  NOP ;  /* 0x0000000000007918 */ /* 0x000fe20000000000 */
.L_x_56:
[----:B--2---:R-:W-:Y:S05]  /*19f0*/  BSYNC.RECONVERGENT B4 ;  /* 0x0000000000047941 */ /* 0x004fea0003800200 */
.L_x_55:
[----:B------:R-:W-:Y:S05]  /*1a00*/  @!P0 BRA `(.L_x_57) ;  /* 0x0000000800748947 */ /* 0x000fea0003800000 */
[----:B---34-:R-:W-:Y:S01]  /*1a10*/  BAR.SYNC.DEFER_BLOCKING 0x0 ;  /* 0x0000000000007b1d */ /* 0x018fe20000010000 */
[----:B------:R-:W-:Y:S01]  /*1a20*/  @!P3 IMAD.MOV.U32 R2, RZ, RZ, 0x6000 ;  /* 0x00006000ff02b424 */ /* 0x000fe200078e00ff */
[----:B------:R-:W-:Y:S02]  /*1a30*/  ELECT P1, URZ, PT ;  /* 0x0000000000ff782f */ /* 0x000fe40003820000 */
[----:B------:R-:W-:Y:S02]  /*1a40*/  ELECT P0, URZ, PT ;  /* 0x0000000000ff782f */ /* 0x000fe40003800000 */
[C---:B------:R-:W-:Y:S01]  /*1a50*/  ISETP.LT.U32.AND P1, PT, R68.reuse, 0x20, P1 ;  /* 0x000000204400780c */ /* 0x040fe20000f21070 */
[----:B------:R-:W-:Y:S01]  /*1a60*/  UMOV UR11, UR15 ;  /* 0x0000000f000b7c82 */ /* 0x000fe20008000000 */
[----:B------:R-:W-:Y:S01]  /*1a70*/  ISETP.LT.U32.AND P0, PT, R68, 0x20, P0 ;  /* 0x000000204400780c */ /* 0x000fe20000701070 */
[----:B------:R-:W-:-:S10]  /*1a80*/  UIADD3 UR16, UPT, UPT, UR8, 0xc000, URZ ;  /* 0x0000c00008107890 */ /* 0x000fd4000fffe0ff */
[----:B------:R-:W-:Y:S01]  /*1a90*/  VOTEU.ANY UP0, P1 ;  /* 0x0000000000ff7886 */ /* 0x000fe20000800100 */
[----:B------:R-:W-:Y:S01]  /*1aa0*/  VOTEU.ANY UP2, P1 ;  /* 0x0000000000ff7886 */ /* 0x000fe20000840100 */
[----:B------:R-:W-:Y:S01]  /*1ab0*/  VOTEU.ANY UP1, P0 ;  /* 0x0000000000ff7886 */ /* 0x000fe20000020100 */
[----:B------:R-:W-:Y:S01]  /*1ac0*/  VOTEU.ANY UP3, P0 ;  /* 0x0000000000ff7886 */ /* 0x000fe20000060100 */
[----:B------:R2:W-:Y:S01]  /*1ad0*/  @!P3 SYNCS.ARRIVE.TRANS64 RZ, [UR8+0x12000], R2 ;  /* 0x01200002ffffb9a7 */ /* 0x0005e20008000008 */
[----:B------:R3:W-:Y:S06]  /*1ae0*/  MEMBAR.ALL.CTA ;  /* 0x0000000000007992 */ /* 0x0007ec0000008000 */
[----:B---3--:R-:W3:Y:S01]  /*1af0*/  FENCE.VIEW.ASYNC.S ;  /* 0x00000000000073c6 */ /* 0x008ee20000000000 */
[----:B------:R-:W-:Y:S01]  /*1b00*/  @UP0 UIADD3 UR9, UPT, UPT, UR8, 0x12000, URZ ;  /* 0x0001200008090890 */ /* 0x000fe2000fffe0ff */
[----:B------:R-:W-:Y:S01]  /*1b10*/  @UP0 UMOV UR10, URZ ;  /* 0x000000ff000a0c82 */ /* 0x000fe20008000000 */
[----:B------:R-:W-:Y:S01]  /*1b20*/  @UP1 UIADD3 UR17, UPT, UPT, UR8, 0x12000, URZ ;  /* 0x0001200008111890 */ /* 0x000fe2000fffe0ff */
[----:B------:R-:W-:Y:S01]  /*1b30*/  @UP1 UMOV UR19, URZ ;  /* 0x000000ff00131c82 */ /* 0x000fe20008000000 */
[----:B------:R-:W-:Y:S01]  /*1b40*/  UISETP.NE.U32.AND UP0, UPT, UR22, URZ, UPT ;  /* 0x000000ff1600728c */ /* 0x000fe2000bf05070 */
[----:B---3--:R-:W-:Y:S06]  /*1b50*/  BAR.SYNC.DEFER_BLOCKING 0x0 ;  /* 0x0000000000007b1d */ /* 0x008fec0000010000 */
[----:B------:R2:W-:Y:S02]  /*1b60*/  @UP2 UTMALDG.2D [UR8], [UR24] ;  /* 0x00000008180025b4 */ /* 0x0005e40008008000 */
[----:B------:R-:W-:Y:S06]  /*1b70*/  BAR.SYNC.DEFER_BLOCKING 0x0 ;  /* 0x0000000000007b1d */ /* 0x000fec0000010000 */
[----:B------:R2:W-:Y:S02]  /*1b80*/  @UP3 UTMALDG.2D [UR16], [UR26] ;  /* 0x000000101a0035b4 */ /* 0x0005e40008008000 */
[----:B------:R-:W-:Y:S06]  /*1b90*/  BAR.SYNC.DEFER_BLOCKING 0x0 ;  /* 0x0000000000007b1d */ /* 0x000fec0000010000 */
[----:B------:R-:W3:Y:S02]  /*1ba0*/  SYNCS.PHASECHK.TRANS64.TRYWAIT P0, [UR8+0x12000], RZ ;  /* 0x012000ffff0075a7 */ /* 0x000ee40008001108 */
[----:B--23--:R-:W-:Y:S05]  /*1bb0*/  @!P0 BRA `(.L_x_58) ;  /* 0x0000001000148947 */ /* 0x00cfea0003800000 */
.L_x_74:
[----:B------:R-:W-:Y:S05]  /*1bc0*/  BRA.U UP0, `(.L_x_59) ;  /* 0x0000000100747547 */ /* 0x000fea000b800000 */
[----:B------:R-:W-:Y:S02]  /*1bd0*/  USHF.R.U32.HI UR6, URZ, 0x4, UR8 ;  /* 0x00000004ff067899 */ /* 0x000fe40008011608 */
[----:B------:R-:W-:Y:S02]  /*1be0*/  USHF.R.U32.HI UR10, URZ, 0x4, UR16 ;  /* 0x00000004ff0a7899 */ /* 0x000fe40008011610 */
[----:B------:R-:W-:Y:S02]  /*1bf0*/  USGXT.U32 UR6, UR6, 0xe ;  /* 0x0000000e0606789a */ /* 0x000fe40008000000 */
[----:B------:R-:W-:Y:S02]  /*1c00*/  USGXT.U32 UR10, UR10, 0xe ;  /* 0x0000000e0a0a789a */ /* 0x000fe40008000000 */
[----:B------:R-:W-:Y:S02]  /*1c10*/  UIADD3 UR32, UP0, UPT, UR6, 0x2, URZ ;  /* 0x0000000206207890 */ /* 0x000fe4000ff1e0ff */
[----:B------:R-:W-:Y:S01]  /*1c20*/  UIADD3 UR34, UP1, UPT, UR10, 0x80, URZ ;  /* 0x000000800a227890 */ /* 0x000fe2000ff3e0ff */
[----:B------:R-:W-:Y:S01]  /*1c30*/  UMOV UR4, URZ ;  /* 0x000000ff00047c82 */ /* 0x000fe20008000000 */
[----:B------:R-:W-:Y:S01]  /*1c40*/  UMOV UR5, URZ ;  /* 0x000000ff00057c82 */ /* 0x000fe20008000000 */
[----:B------:R-:W-:-:S02]  /*1c50*/  UIADD3.X UR33, UPT, UPT, UR4, 0x40004040, URZ, UP0, !UPT ;  /* 0x4000404004217890 */ /* 0x000fc400087fe4ff */
[----:B------:R-:W-:Y:S02]  /*1c60*/  UIADD3.X UR35, UPT, UPT, UR5, 0x40004040, URZ, UP1, !UPT ;  /* 0x4000404005237890 */ /* 0x000fe40008ffe4ff */
[----:B------:R-:W-:Y:S02]  /*1c70*/  UIADD3.64 UR4, UPT, UPT, UR32, 0x2, URZ ;  /* 0x0000000220047897 */ /* 0x000fe4000fffe0ff */
[----:B------:R-:W-:Y:S02]  /*1c80*/  UIADD3.64 UR16, UPT, UPT, UR34, 0x80, URZ ;  /* 0x0000008022107897 */ /* 0x000fe4000fffe0ff */
[----:B------:R-:W-:Y:S02]  /*1c90*/  UIADD3.64 UR28, UPT, UPT, UR32, 0x4, URZ ;  /* 0x00000004201c7897 */ /* 0x000fe4000fffe0ff */
[----:B------:R-:W-:Y:S01]  /*1ca0*/  UIADD3.64 UR30, UPT, UPT, UR34, 0x100, URZ ;  /* 0x00000100221e7897 */ /* 0x000fe2000fffe0ff */
[----:B------:R-:W-:Y:S01]  /*1cb0*/  UMOV UR36, 0x0 ;  /* 0x0000000000247882 */ /* 0x000fe20000000000 */
[----:B------:R-:W-:Y:S01]  /*1cc0*/  UMOV UR37, 0x8110010 ;  /* 0x0811001000257882 */ /* 0x000fe20000000000 */
[----:B------:R-:W-:Y:S01]  /*1cd0*/  UMOV UR7, 0x40004040 ;  /* 0x4000404000077882 */ /* 0x000fe20000000000 */
[----:B------:R-:W-:Y:S01]  /*1ce0*/  UMOV UR11, 0x40004040 ;  /* 0x40004040000b7882 */ /* 0x000fe20000000000 */
[----:B------:R-:W-:Y:S01]  /*1cf0*/  UMOV UR38, 0x0 ;  /* 0x0000000000267882 */ /* 0x000fe20000000000 */
[----:B------:R-:W-:Y:S01]  /*1d00*/  UMOV UR39, 0x8110010 ;  /* 0x0811001000277882 */ /* 0x000fe20000000000 */
[----:B------:R-:W-:Y:S01]  /*1d10*/  UMOV UR40, 0x0 ;  /* 0x0000000000287882 */ /* 0x000fe20000000000 */
[----:B------:R-:W-:Y:S01]  /*1d20*/  UMOV UR41, 0x8110010 ;  /* 0x0811001000297882 */ /* 0x000fe20000000000 */
[----:B------:R2:W-:Y:S01]  /*1d30*/  UTCHMMA gdesc[UR6], gdesc[UR10], tmem[UR23], tmem[UR36], idesc[UR37], !UPT ;  /* 0x00ff240a060075ea */ /* 0x0005e2000f800017 */
[----:B------:R-:W-:Y:S01]  /*1d40*/  UMOV UR42, 0x0 ;  /* 0x00000000002a7882 */ /* 0x000fe20000000000 */
[----:B------:R-:W-:Y:S01]  /*1d50*/  UMOV UR43, 0x8110010 ;  /* 0x08110010002b7882 */ /* 0x000fe20000000000 */
[----:B------:R2:W-:Y:S01]  /*1d60*/  UTCHMMA gdesc[UR32], gdesc[UR34], tmem[UR23], tmem[UR38], idesc[UR39], UPT ;  /* 0x00ff2622200075ea */ /* 0x0005e2000b800017 */
[----:B------:R2:W-:Y:S01]  /*1d70*/  UTCHMMA gdesc[UR4], gdesc[UR16], tmem[UR23], tmem[UR40], idesc[UR41], UPT ;  /* 0x00ff2810040075ea */ /* 0x0005e2000b800017 */
[----:B------:R2:W-:Y:S01]  /*1d80*/  UTCHMMA gdesc[UR28], gdesc[UR30], tmem[UR23], tmem[UR42], idesc[UR43], UPT ;  /* 0x00ff2a1e1c0075ea */ /* 0x0005e2000b800017 */
[----:B------:R-:W-:Y:S01]  /*1d90*/  NOP ;  /* 0x0000000000007918 */ /* 0x000fe20000000000 */
.L_x_59:
[----:B------:R-:W-:Y:S01]  /*1da0*/  ELECT P0, URZ, PT ;  /* 0x0000000000ff782f */ /* 0x000fe20003800000 */
[----:B--2---:R-:W-:Y:S01]  /*1db0*/  UMOV UR4, UR12 ;  /* 0x0000000c00047c82 */ /* 0x004fe20008000000 */
[----:B------:R-:W-:Y:S02]  /*1dc0*/  UMOV UR5, URZ ;  /* 0x000000ff00057c82 */ /* 0x000fe40008000000 */
[----:B------:R-:W-:-:S13]  /*1dd0*/  ISETP.LT.U32.AND P0, PT, R68, 0x20, P0 ;  /* 0x000000204400780c */ /* 0x000fda0000701070 */
[----:B------:R-:W-:Y:S01]  /*1de0*/  VOTEU.ANY UP0, P0 ;  /* 0x0000000000ff7886 */ /* 0x000fe20000000100 */
[----:B------:R-:W-:Y:S01]  /*1df0*/  VOTEU.ANY UP1, P0 ;  /* 0x0000000000ff7886 */ /* 0x000fe20000020100 */
[----:B------:R-:W-:-:S03]  /*1e00*/  ISETP.GE.U32.AND P0, PT, R12, 0x41, PT ;  /* 0x000000410c00780c */ /* 0x000fc60003f06070 */
[----:B------:R-:W-:Y:S02]  /*1e10*/  @UP0 UMOV UR4, UR4 ;  /* 0x0000000400040c82 */ /* 0x000fe40008000000 */
[----:B------:R2:W-:Y:S01]  /*1e20*/  @UP1 UTCBAR [UR4], URZ ;  /* 0x000000ff040013e9 */ /* 0x0005e200080000ff */
[----:B------:R-:W-:Y:S06]  /*1e30*/  BAR.SYNC.DEFER_BLOCKING 0x0 ;  /* 0x0000000000007b1d */ /* 0x000fec0000010000 */
[----:B------:R-:W3:Y:S02]  /*1e40*/  SYNCS.PHASECHK.TRANS64.TRYWAIT P1, [UR8+0x12020], RZ ;  /* 0x012020ffff0075a7 */ /* 0x000ee40008021108 */
[----:B--23--:R-:W-:Y:S05]  /*1e50*/  @!P1 BRA `(.L_x_60) ;  /* 0x0000000c00789947 */ /* 0x00cfea0003800000 */
.L_x_75:
[----:B------:R-:W-:Y:S01]  /*1e60*/  UMOV UR4, URZ ;  /* 0x000000ff00047c82 */ /* 0x000fe20008000000 */
[----:B------:R-:W-:Y:S05]  /*1e70*/  @!P0 BRA `(.L_x_57) ;  /* 0x0000000400588947 */ /* 0x000fea0003800000 */
[----:B------:R-:W2:Y:S01]  /*1e80*/  LDCU UR29, c[0x0][0x3a0] ;  /* 0x00007400ff1d77ac */ /* 0x000ea20008000800 */
[----:B------:R-:W-:Y:S01]  /*1e90*/  UMOV UR9, 0x1 ;  /* 0x0000000100097882 */ /* 0x000fe20000000000 */
[----:B------:R-:W-:-:S05]  /*1ea0*/  UMOV UR14, 0x40 ;  /* 0x00000040000e7882 */ /* 0x000fca0000000000 */
.L_x_64:
[----:B------:R-:W-:Y:S01]  /*1eb0*/  BAR.SYNC.DEFER_BLOCKING 0x0 ;  /* 0x0000000000007b1d */ /* 0x000fe20000010000 */
[----:B------:R-:W-:Y:S01]  /*1ec0*/  ULEA UR28, UR9, UR8, 0x3 ;  /* 0x00000008091c7291 */ /* 0x000fe2000f8e18ff */
[----:B------:R-:W-:Y:S01]  /*1ed0*/  @!P3 IMAD.MOV.U32 R2, RZ, RZ, 0x6000 ;  /* 0x00006000ff02b424 */ /* 0x000fe200078e00ff */
[----:B------:R-:W-:Y:S01]  /*1ee0*/  ELECT P1, URZ, PT ;  /* 0x0000000000ff782f */ /* 0x000fe20003820000 */
[----:B------:R-:W-:-:S03]  /*1ef0*/  ULEA UR12, UR9, UR8, 0xe ;  /* 0x00000008090c7291 */ /* 0x000fc6000f8e70ff */
[----:B------:R-:W-:Y:S02]  /*1f00*/  ISETP.LT.U32.AND P1, PT, R68, 0x20, P1 ;  /* 0x000000204400780c */ /* 0x000fe40000f21070 */
[----:B------:R-:W-:Y:S01]  /*1f10*/  ELECT P0, URZ, PT ;  /* 0x0000000000ff782f */ /* 0x000fe20003800000 */
[----:B------:R-:W-:-:S03]  /*1f20*/  ULEA UR16, UR9, UR8, 0xd ;  /* 0x0000000809107291 */ /* 0x000fc6000f8e68ff */
[----:B------:R-:W-:Y:S01]  /*1f30*/  ISETP.LT.U32.AND P0, PT, R68, 0x20, P0 ;  /* 0x000000204400780c */ /* 0x000fe20000701070 */
[----:B------:R-:W-:Y:S01]  /*1f40*/  UMOV UR19, UR14 ;  /* 0x0000000e00137c82 */ /* 0x000fe20008000000 */
[----:B------:R-:W-:Y:S02]  /*1f50*/  UIADD3 UR16, UPT, UPT, UR16, 0xc000, URZ ;  /* 0x0000c00010107890 */ /* 0x000fe4000fffe0ff */
[----:B------:R-:W-:-:S03]  /*1f60*/  USHF.L.U32 UR5, UR4, 0x1f, URZ ;  /* 0x0000001f04057899 */ /* 0x000fc600080006ff */
[----:B------:R-:W-:Y:S01]  /*1f70*/  VOTEU.ANY UP0, P1 ;  /* 0x0000000000ff7886 */ /* 0x000fe20000800100 */
[----:B------:R3:W-:Y:S01]  /*1f80*/  @!P3 SYNCS.ARRIVE.TRANS64 RZ, [UR28+0x12000], R2 ;  /* 0x01200002ffffb9a7 */ /* 0x0007e2000800001c */
[----:B------:R4:W-:Y:S06]  /*1f90*/  MEMBAR.ALL.CTA ;  /* 0x0000000000007992 */ /* 0x0009ec0000008000 */
[----:B----4-:R-:W4:Y:S01]  /*1fa0*/  FENCE.VIEW.ASYNC.S ;  /* 0x00000000000073c6 */ /* 0x010f220000000000 */
[----:B------:R-:W-:Y:S01]  /*1fb0*/  @UP0 UIADD3 UR13, UPT, UPT, UR28, 0x12000, URZ ;  /* 0x000120001c0d0890 */ /* 0x000fe2000fffe0ff */
[----:B----4-:R-:W-:Y:S01]  /*1fc0*/  VOTEU.ANY UP0, P1 ;  /* 0x0000000000ff7886 */ /* 0x010fe20000800100 */
[----:B------:R-:W-:Y:S01]  /*1fd0*/  VOTEU.ANY UP1, P0 ;  /* 0x0000000000ff7886 */ /* 0x000fe20000020100 */
[----:B---3--:R-:W-:-:S04]  /*1fe0*/  IMAD.U32 R2, RZ, RZ, UR5 ;  /* 0x00000005ff027e24 */ /* 0x008fc8000f8e00ff */
[----:B------:R-:W-:Y:S01]  /*1ff0*/  @UP1 UIADD3 UR17, UPT, UPT, UR28, 0x12000, URZ ;  /* 0x000120001c111890 */ /* 0x000fe2000fffe0ff */
[----:B------:R-:W-:Y:S01]  /*2000*/  VOTEU.ANY UP1, P0 ;  /* 0x0000000000ff7886 */ /* 0x000fe20000020100 */
[----:B------:R-:W-:Y:S06]  /*2010*/  BAR.SYNC.DEFER_BLOCKING 0x0 ;  /* 0x0000000000007b1d */ /* 0x000fec0000010000 */
[----:B------:R3:W-:Y:S01]  /*2020*/  @UP0 UTMALDG.2D [UR12], [UR24] ;  /* 0x0000000c180005b4 */ /* 0x0007e20008008000 */
[----:B------:R-:W-:Y:S01]  /*2030*/  UISETP.NE.U32.AND UP0, UPT, UR22, URZ, UPT ;  /* 0x000000ff1600728c */ /* 0x000fe2000bf05070 */
[----:B------:R-:W-:Y:S06]  /*2040*/  BAR.SYNC.DEFER_BLOCKING 0x0 ;  /* 0x0000000000007b1d */ /* 0x000fec0000010000 */
[----:B------:R3:W-:Y:S02]  /*2050*/  @UP1 UTMALDG.2D [UR16], [UR26] ;  /* 0x000000101a0015b4 */ /* 0x0007e40008008000 */
[----:B------:R-:W-:Y:S06]  /*2060*/  BAR.SYNC.DEFER_BLOCKING 0x0 ;  /* 0x0000000000007b1d */ /* 0x000fec0000010000 */
[----:B------:R-:W4:Y:S02]  /*2070*/  SYNCS.PHASECHK.TRANS64.TRYWAIT P0, [UR28+0x12000], R2 ;  /* 0x01200002ff0075a7 */ /* 0x000f24000800111c */
[----:B---34-:R-:W-:Y:S05]  /*2080*/  @!P0 BRA `(.L_x_61) ;  /* 0x0000000800f88947 */ /* 0x018fea0003800000 */
.L_x_76:
        /* <DEDUP_REMOVED lines=11> */
[----:B------:R-:W-:Y:S02]  /*2140*/  UIADD3 UR6, UP0, UPT, UR16, 0x2, URZ ;  /* 0x0000000210067890 */ /* 0x000fe4000ff1e0ff */
[----:B------:R-:W-:Y:S02]  /*2150*/  UIADD3 UR32, UP1, UPT, UR30, 0x80, URZ ;  /* 0x000000801e207890 */ /* 0x000fe4000ff3e0ff */
[----:B------:R-:W-:Y:S02]  /*2160*/  UIADD3 UR34, UP2, UPT, UR16, 0x4, URZ ;  /* 0x0000000410227890 */ /* 0x000fe4000ff5e0ff */
[----:B------:R-:W-:Y:S02]  /*2170*/  UIADD3 UR36, UP3, UPT, UR30, 0x100, URZ ;  /* 0x000001001e247890 */ /* 0x000fe4000ff7e0ff */
[----:B------:R-:W-:-:S02]  /*2180*/  UIADD3.X UR7, UPT, UPT, UR17, URZ, URZ, UP0, !UPT ;  /* 0x000000ff11077290 */ /* 0x000fc400087fe4ff */
[----:B------:R-:W-:Y:S02]  /*2190*/  UIADD3.X UR33, UPT, UPT, UR31, URZ, URZ, UP1, !UPT ;  /* 0x000000ff1f217290 */ /* 0x000fe40008ffe4ff */
[----:B------:R-:W-:Y:S02]  /*21a0*/  UIADD3.X UR35, UPT, UPT, UR17, URZ, URZ, UP2, !UPT ;  /* 0x000000ff11237290 */ /* 0x000fe400097fe4ff */
[----:B------:R-:W-:Y:S01]  /*21b0*/  UIADD3.X UR37, UPT, UPT, UR31, URZ, URZ, UP3, !UPT ;  /* 0x000000ff1f257290 */ /* 0x000fe20009ffe4ff */
        /* <DEDUP_REMOVED lines=8> */
[----:B------:R3:W-:Y:S01]  /*2240*/  UTCHMMA gdesc[UR10], gdesc[UR12], tmem[UR23], tmem[UR38], idesc[UR39], UPT ;  /* 0x00ff260c0a0075ea */ /* 0x0007e2000b800017 */
[----:B------:R-:W-:Y:S01]  /*2250*/  UMOV UR44, 0x0 ;  /* 0x00000000002c7882 */ /* 0x000fe20000000000 */
[----:B------:R-:W-:Y:S01]  /*2260*/  UMOV UR45, 0x8110010 ;  /* 0x08110010002d7882 */ /* 0x000fe20000000000 */
[----:B------:R3:W-:Y:S01]  /*2270*/  UTCHMMA gdesc[UR16], gdesc[UR30], tmem[UR23], tmem[UR40], idesc[UR41], UPT ;  /* 0x00ff281e100075ea */ /* 0x0007e2000b800017 */
[----:B------:R3:W-:Y:S01]  /*2280*/  UTCHMMA gdesc[UR6], gdesc[UR32], tmem[UR23], tmem[UR42], idesc[UR43], UPT ;  /* 0x00ff2a20060075ea */ /* 0x0007e2000b800017 */
[----:B------:R3:W-:Y:S01]  /*2290*/  UTCHMMA gdesc[UR34], gdesc[UR36], tmem[UR23], tmem[UR44], idesc[UR45], UPT ;  /* 0x00ff2c24220075ea */ /* 0x0007e2000b800017 */
[----:B------:R-:W-:Y:S01]  /*22a0*/  NOP ;  /* 0x0000000000007918 */ /* 0x000fe20000000000 */
.L_x_62:
[----:B------:R-:W-:Y:S01]  /*22b0*/  ELECT P0, URZ, PT ;  /* 0x0000000000ff782f */ /* 0x000fe20003800000 */
[----:B---3--:R-:W-:-:S03]  /*22c0*/  UIADD3 UR6, UPT, UPT, UR28, 0x12020, URZ ;  /* 0x000120201c067890 */ /* 0x008fc6000fffe0ff */
[----:B------:R-:W-:Y:S01]  /*22d0*/  ISETP.LT.U32.AND P0, PT, R68, 0x20, P0 ;  /* 0x000000204400780c */ /* 0x000fe20000701070 */
[----:B------:R-:W-:-:S12]  /*22e0*/  UMOV UR7, URZ ;  /* 0x000000ff00077c82 */ /* 0x000fd80008000000 */
[----:B------:R-:W-:Y:S01]  /*22f0*/  VOTEU.ANY UP0, P0 ;  /* 0x0000000000ff7886 */ /* 0x000fe20000000100 */
[----:B------:R-:W-:-:S04]  /*2300*/  VOTEU.ANY UP1, P0 ;  /* 0x0000000000ff7886 */ /* 0x000fc80000020100 */
[----:B------:R-:W-:Y:S02]  /*2310*/  @UP0 UMOV UR6, UR6 ;  /* 0x0000000600060c82 */ /* 0x000fe40008000000 */
[----:B------:R3:W-:Y:S01]  /*2320*/  @UP1 UTCBAR [UR6], URZ ;  /* 0x000000ff060013e9 */ /* 0x0007e200080000ff */
[----:B------:R-:W-:Y:S06]  /*2330*/  BAR.SYNC.DEFER_BLOCKING 0x0 ;  /* 0x0000000000007b1d */ /* 0x000fec0000010000 */
[----:B------:R-:W4:Y:S02]  /*2340*/  SYNCS.PHASECHK.TRANS64.TRYWAIT P0, [UR28+0x12020], R2 ;  /* 0x01202002ff0075a7 */ /* 0x000f24000800111c */
[----:B---34-:R-:W-:Y:S05]  /*2350*/  @!P0 BRA `(.L_x_63) ;  /* 0x0000000800508947 */ /* 0x018fea0003800000 */
.L_x_77:
[----:B------:R-:W-:Y:S02]  /*2360*/  UIADD3 UR9, UPT, UPT, UR9, 0x1, URZ ;  /* 0x0000000109097890 */ /* 0x000fe4000fffe0ff */
[----:B------:R-:W-:Y:S02]  /*2370*/  UIADD3 UR14, UPT, UPT, UR14, 0x40, URZ ;  /* 0x000000400e0e7890 */ /* 0x000fe4000fffe0ff */
[----:B------:R-:W-:-:S04]  /*2380*/  UISETP.NE.U32.AND UP0, UPT, UR9, 0x3, UPT ;  /* 0x000000030900788c */ /* 0x000fc8000bf05070 */
[----:B------:R-:W-:Y:S02]  /*2390*/  USEL UR5, URZ, 0x1, UP0 ;  /* 0x00000001ff057887 */ /* 0x000fe40008000000 */
[----:B------:R-:W-:Y:S02]  /*23a0*/  USEL UR9, UR9, URZ, UP0 ;  /* 0x000000ff09097287 */ /* 0x000fe40008000000 */
[----:B--2---:R-:W-:Y:S02]  /*23b0*/  UISETP.GE.AND UP0, UPT, UR14, UR29, UPT ;  /* 0x0000001d0e00728c */ /* 0x004fe4000bf06270 */
[----:B------:R-:W-:-:S07]  /*23c0*/  ULOP3.LUT UR4, UR4, UR5, URZ, 0x3c, !UPT ;  /* 0x0000000504047292 */ /* 0x000fce000f8e3cff */
[----:B------:R-:W-:Y:S05]  /*23d0*/  BRA.U !UP0, `(.L_x_64) ;  /* 0xfffffff908b47547 */ /* 0x000fea000b83ffff */
.L_x_57:
[----:B---34-:R-:W-:Y:S06]  /*23e0*/  BAR.SYNC.DEFER_BLOCKING 0x0 ;  /* 0x0000000000007b1d */ /* 0x018fec0000010000 */
[----:B------:R-:W-:Y:S04]  /*23f0*/  BSSY.RECONVERGENT B4, `(.L_x_65) ;  /* 0x0000004000047945 */ /* 0x000fe80003800200 */
[----:B------:R-:W-:Y:S05]  /*2400*/  @P3 BRA `(.L_x_66) ;  /* 0x0000000000083947 */ /* 0x000fea0003800000 */
[----:B------:R-:W2:Y:S02]  /*2410*/  SYNCS.CCTL.IV [UR8+0x12000] ;  /* 0x01200000ff0079b1 */ /* 0x000ea40008000008 */
[----:B--2---:R-:W2:Y:S02]  /*2420*/  SYNCS.CCTL.IV [UR8+0x12020] ;  /* 0x01202000ff0079b1 */ /* 0x004ea40008000008 */
.L_x_66:
[----:B------:R-:W-:Y:S05]  /*2430*/  BSYNC.RECONVERGENT B4 ;  /* 0x0000000000047941 */ /* 0x000fea0003800200 */
.L_x_65:
[----:B--2---:R-:W-:Y:S06]  /*2440*/  BAR.SYNC.DEFER_BLOCKING 0x0 ;  /* 0x0000000000007b1d */ /* 0x004fec0000010000 */
[----:B------:R-:W-:Y:S04]  /*2450*/  BSSY.RECONVERGENT B4, `(.L_x_67) ;  /* 0x0000004000047945 */ /* 0x000fe80003800200 */
[----:B------:R-:W-:Y:S05]  /*2460*/  @P3 BRA `(.L_x_68) ;  /* 0x0000000000083947 */ /* 0x000fea0003800000 */
[----:B------:R-:W2:Y:S02]  /*2470*/  SYNCS.CCTL.IV [UR8+0x12008] ;  /* 0x01200800ff0079b1 */ /* 0x000ea40008000008 */
[----:B--2---:R-:W2:Y:S02]  /*2480*/  SYNCS.CCTL.IV [UR8+0x12028] ;  /* 0x01202800ff0079b1 */ /* 0x004ea40008000008 */
.L_x_68:
[----:B------:R-:W-:Y:S05]  /*2490*/  BSYNC.RECONVERGENT B4 ;  /* 0x0000000000047941 */ /* 0x000fea0003800200 */
.L_x_67:
[----:B--2---:R-:W-:Y:S06]  /*24a0*/  BAR.SYNC.DEFER_BLOCKING 0x0 ;  /* 0x0000000000007b1d */ /* 0x004fec0000010000 */
[----:B------:R-:W-:Y:S04]  /*24b0*/  BSSY.RECONVERGENT B4, `(.L_x_69) ;  /* 0x0000004000047945 */ /* 0x000fe80003800200 */
[----:B------:R-:W-:Y:S05]  /*24c0*/  @P3 BRA `(.L_x_70) ;  /* 0x0000000000083947 */ /* 0x000fea0003800000 */
[----:B------:R-:W2:Y:S02]  /*24d0*/  SYNCS.CCTL.IV [UR8+0x12010] ;  /* 0x01201000ff0079b1 */ /* 0x000ea40008000008 */
[----:B--2---:R-:W2:Y:S02]  /*24e0*/  SYNCS.CCTL.IV [UR8+0x12030] ;  /* 0x01203000ff0079b1 */ /* 0x004ea40008000008 */
.L_x_70:
[----:B------:R-:W-:Y:S05]  /*24f0*/  BSYNC.RECONVERGENT B4 ;  /* 0x0000000000047941 */ /* 0x000fea0003800200 */
.L_x_69:
[----:B------:R-:W-:Y:S01]  /*2500*/  USHF.L.U32 UR22, UR22, 0x15, URZ ;  /* 0x0000001516167899 */ /* 0x000fe200080006ff */
[C---:B------:R-:W-:Y:S01]  /*2510*/  IMAD.SHL.U32 R2, R0.reuse, 0x80, RZ ;  /* 0x0000008000027824 */ /* 0x040fe200078e00ff */
[----:B------:R-:W-:Y:S01]  /*2520*/  ELECT P0, URZ, PT ;  /* 0x0000000000ff782f */ /* 0x000fe20003800000 */
[----:B-----5:R-:W-:Y:S01]  /*2530*/  IMAD.SHL.U32 R3, R0, 0x10, RZ ;  /* 0x0000001000037824 */ /* 0x020fe200078e00ff */
[----:B------:R-:W-:Y:S02]  /*2540*/  ULOP3.LUT UR22, UR22, 0x600000, URZ, 0xc0, !UPT ;  /* 0x0060000016167892 */ /* 0x000fe4000f8ec0ff */
[----:B------:R-:W-:Y:S01]  /*2550*/  LOP3.LUT R0, R2, 0x3f80, RZ, 0xc0, !PT ;  /* 0x00003f8002007812 */ /* 0x000fe200078ec0ff */
[----:B------:R-:W-:Y:S01]  /*2560*/  UMOV UR9, UR18 ;  /* 0x0000001200097c82 */ /* 0x000fe20008000000 */
[----:B------:R-:W-:Y:S01]  /*2570*/  UIADD3 UR22, UPT, UPT, UR23, UR22, URZ ;  /* 0x0000001617167290 */ /* 0x000fe2000fffe0ff */
[----:B------:R-:W-:Y:S01]  /*2580*/  ISETP.LT.U32.AND P0, PT, R68, 0x20, P0 ;  /* 0x000000204400780c */ /* 0x000fe20000701070 */
[----:B------:R-:W-:Y:S01]  /*2590*/  UMOV UR10, UR15 ;  /* 0x0000000f000a7c82 */ /* 0x000fe20008000000 */
[----:B------:R-:W-:-:S04]  /*25a0*/  LOP3.LUT R0, R0, 0x70, R3, 0xf8, !PT ;  /* 0x0000007000007812 */ /* 0x000fc800078ef803 */
[C---:B------:R-:W-:Y:S02]  /*25b0*/  LOP3.LUT R2, R0.reuse, 0x10, RZ, 0x3c, !PT ;  /* 0x0000001000027812 */ /* 0x040fe400078e3cff */
[----:B------:R-:W3:Y:S01]  /*25c0*/  LDTM.x64 R4, tmem[UR22] ;  /* 0x00000016000479ee */ /* 0x000ee20008340000 */
[----:B------:R-:W-:Y:S01]  /*25d0*/  LOP3.LUT R3, R0, 0x20, RZ, 0x3c, !PT ;  /* 0x0000002000037812 */ /* 0x000fe200078e3cff */
[----:B------:R-:W-:-:S03]  /*25e0*/  NOP ;  /* 0x0000000000007918 */ /* 0x000fc60000000000 */
[----:B---3--:R-:W-:Y:S01]  /*25f0*/  VOTEU.ANY UP1, P0 ;  /* 0x0000000000ff7886 */ /* 0x008fe20000020100 */
[----:B------:R-:W-:Y:S01]  /*2600*/  VOTEU.ANY UP0, P0 ;  /* 0x0000000000ff7886 */ /* 0x000fe20000000100 */
[----:B------:R-:W-:Y:S02]  /*2610*/  F2FP.F16.F32.PACK_AB R4, R5, R4 ;  /* 0x000000040504723e */ /* 0x000fe400000000ff */
[----:B------:R-:W-:Y:S02]  /*2620*/  F2FP.F16.F32.PACK_AB R5, R7, R6 ;  /* 0x000000060705723e */ /* 0x000fe400000000ff */
[----:B------:R-:W-:Y:S02]  /*2630*/  F2FP.F16.F32.PACK_AB R12, R13, R12 ;  /* 0x0000000c0d0c723e */ /* 0x000fe400000000ff */
[----:B------:R-:W-:Y:S02]  /*2640*/  F2FP.F16.F32.PACK_AB R6, R9, R8 ;  /* 0x000000080906723e */ /* 0x000fe400000000ff */
[----:B------:R-:W-:-:S02]  /*2650*/  F2FP.F16.F32.PACK_AB R7, R11, R10 ;  /* 0x0000000a0b07723e */ /* 0x000fc400000000ff */
[----:B------:R-:W-:Y:S02]  /*2660*/  F2FP.F16.F32.PACK_AB R13, R15, R14 ;  /* 0x0000000e0f0d723e */ /* 0x000fe400000000ff */
[----:B------:R-:W-:Y:S01]  /*2670*/  F2FP.F16.F32.PACK_AB R20, R21, R20 ;  /* 0x000000141514723e */ /* 0x000fe200000000ff */
[----:B--2---:R2:W-:Y:S01]  /*2680*/  STS.128 [R0+UR8], R4 ;  /* 0x0000000400007988 */ /* 0x0045e20008000c08 */
[----:B------:R-:W-:Y:S02]  /*2690*/  F2FP.F16.F32.PACK_AB R14, R17, R16 ;  /* 0x00000010110e723e */ /* 0x000fe400000000ff */
[----:B------:R-:W-:Y:S02]  /*26a0*/  F2FP.F16.F32.PACK_AB R15, R19, R18 ;  /* 0x00000012130f723e */ /* 0x000fe400000000ff */
[----:B------:R-:W-:Y:S02]  /*26b0*/  F2FP.F16.F32.PACK_AB R21, R23, R22 ;  /* 0x000000161715723e */ /* 0x000fe400000000ff */
[----:B------:R-:W-:Y:S01]  /*26c0*/  F2FP.F16.F32.PACK_AB R28, R29, R28 ;  /* 0x0000001c1d1c723e */ /* 0x000fe200000000ff */
[----:B------:R2:W-:Y:S01]  /*26d0*/  STS.128 [R2+UR8], R12 ;  /* 0x0000000c02007988 */ /* 0x0005e20008000c08 */
[----:B------:R-:W-:-:S02]  /*26e0*/  F2FP.F16.F32.PACK_AB R22, R25, R24 ;  /* 0x000000181916723e */ /* 0x000fc400000000ff */
[----:B------:R-:W-:Y:S02]  /*26f0*/  F2FP.F16.F32.PACK_AB R23, R27, R26 ;  /* 0x0000001a1b17723e */ /* 0x000fe400000000ff */
[----:B------:R-:W-:Y:S02]  /*2700*/  F2FP.F16.F32.PACK_AB R29, R31, R30 ;  /* 0x0000001e1f1d723e */ /* 0x000fe400000000ff */
[----:B------:R-:W-:Y:S01]  /*2710*/  F2FP.F16.F32.PACK_AB R36, R37, R36 ;  /* 0x000000242524723e */ /* 0x000fe200000000ff */
[----:B------:R2:W-:Y:S01]  /*2720*/  STS.128 [R3+UR8], R20 ;  /* 0x0000001403007988 */ /* 0x0005e20008000c08 */
[----:B------:R-:W-:Y:S02]  /*2730*/  F2FP.F16.F32.PACK_AB R30, R33, R32 ;  /* 0x00000020211e723e */ /* 0x000fe400000000ff */
[----:B------:R-:W-:Y:S02]  /*2740*/  F2FP.F16.F32.PACK_AB R31, R35, R34 ;  /* 0x00000022231f723e */ /* 0x000fe400000000ff */
[----:B------:R-:W-:-:S02]  /*2750*/  F2FP.F16.F32.PACK_AB R37, R39, R38 ;  /* 0x000000262725723e */ /* 0x000fc400000000ff */
[----:B------:R-:W-:Y:S02]  /*2760*/  F2FP.F16.F32.PACK_AB R44, R45, R44 ;  /* 0x0000002c2d2c723e */ /* 0x000fe400000000ff */
[----:B------:R-:W-:Y:S02]  /*2770*/  LOP3.LUT R8, R0, 0x30, RZ, 0x3c, !PT ;  /* 0x0000003000087812 */ /* 0x000fe400078e3cff */
[----:B------:R-:W-:Y:S02]  /*2780*/  F2FP.F16.F32.PACK_AB R38, R41, R40 ;  /* 0x000000282926723e */ /* 0x000fe400000000ff */
[----:B------:R-:W-:Y:S01]  /*2790*/  F2FP.F16.F32.PACK_AB R39, R43, R42 ;  /* 0x0000002a2b27723e */ /* 0x000fe200000000ff */
[----:B------:R2:W-:Y:S01]  /*27a0*/  STS.128 [R8+UR8], R28 ;  /* 0x0000001c08007988 */ /* 0x0005e20008000c08 */
[----:B------:R-:W-:Y:S02]  /*27b0*/  F2FP.F16.F32.PACK_AB R45, R47, R46 ;  /* 0x0000002e2f2d723e */ /* 0x000fe400000000ff */
[----:B------:R-:W-:-:S02]  /*27c0*/  F2FP.F16.F32.PACK_AB R52, R53, R52 ;  /* 0x000000343534723e */ /* 0x000fc400000000ff */
[C---:B------:R-:W-:Y:S02]  /*27d0*/  LOP3.LUT R9, R0.reuse, 0x40, RZ, 0x3c, !PT ;  /* 0x0000004000097812 */ /* 0x040fe400078e3cff */
[----:B------:R-:W-:Y:S02]  /*27e0*/  F2FP.F16.F32.PACK_AB R46, R49, R48 ;  /* 0x00000030312e723e */ /* 0x000fe400000000ff */
[----:B------:R-:W-:Y:S01]  /*27f0*/  F2FP.F16.F32.PACK_AB R47, R51, R50 ;  /* 0x00000032332f723e */ /* 0x000fe200000000ff */
[----:B------:R2:W-:Y:S01]  /*2800*/  STS.128 [R9+UR8], R36 ;  /* 0x0000002409007988 */ /* 0x0005e20008000c08 */
[----:B------:R-:W-:Y:S02]  /*2810*/  F2FP.F16.F32.PACK_AB R53, R55, R54 ;  /* 0x000000363735723e */ /* 0x000fe400000000ff */
[----:B------:R-:W-:Y:S02]  /*2820*/  F2FP.F16.F32.PACK_AB R60, R61, R60 ;  /* 0x0000003c3d3c723e */ /* 0x000fe400000000ff */
[----:B------:R-:W-:-:S02]  /*2830*/  LOP3.LUT R10, R0, 0x50, RZ, 0x3c, !PT ;  /* 0x00000050000a7812 */ /* 0x000fc400078e3cff */
[----:B------:R-:W-:Y:S02]  /*2840*/  F2FP.F16.F32.PACK_AB R54, R57, R56 ;  /* 0x000000383936723e */ /* 0x000fe400000000ff */
[----:B------:R-:W-:Y:S01]  /*2850*/  F2FP.F16.F32.PACK_AB R55, R59, R58 ;  /* 0x0000003a3b37723e */ /* 0x000fe200000000ff */
[----:B------:R2:W-:Y:S01]  /*2860*/  STS.128 [R10+UR8], R44 ;  /* 0x0000002c0a007988 */ /* 0x0005e20008000c08 */
[----:B------:R-:W-:Y:S02]  /*2870*/  F2FP.F16.F32.PACK_AB R61, R63, R62 ;  /* 0x0000003e3f3d723e */ /* 0x000fe400000000ff */
[C---:B------:R-:W-:Y:S02]  /*2880*/  LOP3.LUT R11, R0.reuse, 0x60, RZ, 0x3c, !PT ;  /* 0x00000060000b7812 */ /* 0x040fe400078e3cff */
[----:B------:R-:W-:Y:S02]  /*2890*/  F2FP.F16.F32.PACK_AB R62, R65, R64 ;  /* 0x00000040413e723e */ /* 0x000fe400000000ff */
[----:B------:R-:W-:Y:S01]  /*28a0*/  F2FP.F16.F32.PACK_AB R63, R67, R66 ;  /* 0x00000042433f723e */ /* 0x000fe200000000ff */
[----:B------:R2:W-:Y:S01]  /*28b0*/  STS.128 [R11+UR8], R52 ;  /* 0x000000340b007988 */ /* 0x0005e20008000c08 */
[----:B------:R-:W-:-:S05]  /*28c0*/  LOP3.LUT R16, R0, 0x70, RZ, 0x3c, !PT ;  /* 0x0000007000107812 */ /* 0x000fca00078e3cff */
[----:B------:R2:W-:Y:S01]  /*28d0*/  STS.128 [R16+UR8], R60 ;  /* 0x0000003c10007988 */ /* 0x0005e20008000c08 */
[----:B------:R3:W-:Y:S06]  /*28e0*/  MEMBAR.ALL.CTA ;  /* 0x0000000000007992 */ /* 0x0007ec0000008000 */
[----:B---3--:R-:W3:Y:S02]  /*28f0*/  FENCE.VIEW.ASYNC.S ;  /* 0x00000000000073c6 */ /* 0x008ee40000000000 */
[----:B---3--:R-:W-:Y:S06]  /*2900*/  BAR.SYNC.DEFER_BLOCKING 0x0 ;  /* 0x0000000000007b1d */ /* 0x008fec0000010000 */
[----:B------:R2:W-:Y:S01]  /*2910*/  @UP1 UTMASTG.2D [UR8], [UR20] ;  /* 0x00000008140013b5 */ /* 0x0005e20008008000 */
[----:B------:R0:W-:Y:S01]  /*2920*/  UTMACMDFLUSH ;  /* 0x00000000000079b7 */ /* 0x0001e20000000000 */
[----:B------:R-:W-:-:S04]  /*2930*/  DEPBAR.LE SB0, 0x0 ;  /* 0x000080000000791a */ /* 0x000fc80000000000 */
[----:B------:R-:W-:Y:S08]  /*2940*/  BAR.SYNC.DEFER_BLOCKING 0x0 ;  /* 0x0000000000007b1d */ /* 0x000ff00000010000 */
[----:B------:R-:W-:Y:S06]  /*2950*/  BAR.SYNC.DEFER_BLOCKING 0x0 ;  /* 0x0000000000007b1d */ /* 0x000fec0000010000 */
[----:B--2---:R-:W-:Y:S05]  /*2960*/  @P2 BRA `(.L_x_71) ;  /* 0x0000000000a02947 */ /* 0x004fea0003800000 */
[----:B------:R-:W2:Y:S01]  /*2970*/  S2UR UR5, SR_CgaCtaId ;  /* 0x00000000000579c3 */ /* 0x000ea20000008800 */
[----:B------:R-:W-:Y:S01]  /*2980*/  NOP ;  /* 0x0000000000007918 */ /* 0x000fe20000000000 */
[----:B------:R-:W-:Y:S01]  /*2990*/  UMOV UR4, 0x50 ;  /* 0x0000005000047882 */ /* 0x000fe20000000000 */
[----:B------:R-:W-:Y:S02]  /*29a0*/  IMAD.U32 R0, RZ, RZ, UR23 ;  /* 0x00000017ff007e24 */ /* 0x000fe4000f8e00ff */
[----:B------:R-:W-:Y:S02]  /*29b0*/  IMAD.MOV.U32 R3, RZ, RZ, 0x3 ;  /* 0x00000003ff037424 */ /* 0x000fe400078e00ff */
[----:B------:R-:W-:Y:S01]  /*29c0*/  IMAD.MOV.U32 R7, RZ, RZ, 0x1 ;  /* 0x00000001ff077424 */ /* 0x000fe200078e00ff */
[----:B------:R-:W-:-:S04]  /*29d0*/  LOP3.LUT R0, R0, 0xffff, RZ, 0xc0, !PT ;  /* 0x0000ffff00007812 */ /* 0x000fc800078ec0ff */
[----:B------:R-:W-:-:S05]  /*29e0*/  SHF.R.U32.HI R0, RZ, 0x5, R0 ;  /* 0x00000005ff007819 */ /* 0x000fca0000011600 */
[----:B------:R-:W-:Y:S01]  /*29f0*/  VIADD R2, R0, 0x10 ;  /* 0x0000001000027836 */ /* 0x000fe20000000000 */
[----:B------:R-:W-:Y:S01]  /*2a00*/  SHF.L.U32 R0, R3, R0, RZ ;  /* 0x0000000003007219 */ /* 0x000fe200000006ff */
[----:B--2---:R-:W-:-:S03]  /*2a10*/  ULEA UR6, UR5, UR4, 0x18 ;  /* 0x0000000405067291 */ /* 0x004fc6000f8ec0ff */
[----:B------:R-:W-:-:S04]  /*2a20*/  SHF.L.U32 R3, R7, R2, RZ ;  /* 0x0000000207037219 */ /* 0x000fc800000006ff */
[----:B------:R-:W-:Y:S02]  /*2a30*/  LOP3.LUT R0, R3, R0, RZ, 0xfc, !PT ;  /* 0x0000000003007212 */ /* 0x000fe400078efcff */
[----:B------:R-:W2:Y:S02]  /*2a40*/  LDS R5, [UR6] ;  /* 0x00000006ff057984 */ /* 0x000ea40008000800 */
[C---:B------:R-:W-:Y:S02]  /*2a50*/  LOP3.LUT R2, R0.reuse, 0xffff, RZ, 0xc0, !PT ;  /* 0x0000ffff00027812 */ /* 0x040fe400078ec0ff */
[----:B--2---:R-:W-:-:S04]  /*2a60*/  LOP3.LUT R3, R0, 0xffff, R5, 0x80, !PT ;  /* 0x0000ffff00037812 */ /* 0x004fc800078e8005 */
[----:B------:R-:W-:-:S13]  /*2a70*/  ISETP.NE.AND P0, PT, R3, R2, PT ;  /* 0x000000020300720c */ /* 0x000fda0003f05270 */
[----:B------:R-:W-:Y:S05]  /*2a80*/  @P0 BRA `(.L_x_72) ;  /* 0x0000000000500947 */ /* 0x000fea0003800000 */
[----:B------:R-:W-:Y:S02]  /*2a90*/  SHF.R.U32.HI R5, RZ, 0x10, R5 ;  /* 0x00000010ff057819 */ /* 0x000fe40000011605 */
[----:B------:R-:W-:-:S04]  /*2aa0*/  SHF.R.U32.HI R2, RZ, 0x10, R0 ;  /* 0x00000010ff027819 */ /* 0x000fc80000011600 */
[----:B------:R-:W-:-:S04]  /*2ab0*/  LOP3.LUT R5, R5, R2, RZ, 0xc0, !PT ;  /* 0x0000000205057212 */ /* 0x000fc800078ec0ff */
[----:B------:R-:W-:-:S13]  /*2ac0*/  ISETP.NE.AND P0, PT, R5, R2, PT ;  /* 0x000000020500720c */ /* 0x000fda0003f05270 */
[----:B------:R-:W-:Y:S05]  /*2ad0*/  @P0 BRA `(.L_x_73) ;  /* 0x0000000000300947 */ /* 0x000fea0003800000 */
[----:B------:R-:W-:Y:S01]  /*2ae0*/  R2UR UR4, R0 ;  /* 0x00000000000472ca */ /* 0x000fe200000e0000 */
[----:B------:R-:W-:Y:S01]  /*2af0*/  VOTEU.ANY UR5, UPT, PT ;  /* 0x0000000000057886 */ /* 0x000fe200038e0100 */
[----:B------:R-:W2:Y:S01]  /*2b00*/  S2R R0, SR_LANEID ;  /* 0x0000000000007919 */ /* 0x000ea20000000000 */
[----:B------:R-:W-:-:S10]  /*2b10*/  UFLO.U32 UR5, UR5 ;  /* 0x00000005000572bd */ /* 0x000fd400080e0000 */
[----:B------:R-:W-:-:S06]  /*2b20*/  ULOP3.LUT UR4, URZ, UR4, URZ, 0x33, !UPT ;  /* 0x00000004ff047292 */ /* 0x000fcc000f8e33ff */
[----:B------:R-:W-:-:S04]  /*2b30*/  IMAD.U32 R2, RZ, RZ, UR4 ;  /* 0x00000004ff027e24 */ /* 0x000fc8000f8e00ff */
[----:B------:R-:W3:Y:S02]  /*2b40*/  REDUX UR7, R2 ;  /* 0x00000000020773c4 */ /* 0x000ee40000000000 */
[----:B------:R4:W-:Y:S01]  /*2b50*/  UTCATOMSWS.AND URZ, UR4 ;  /* 0x0000000400ff79e3 */ /* 0x0009e20008000000 */
[----:B--2---:R-:W-:Y:S01]  /*2b60*/  ISETP.EQ.U32.AND P0, PT, R0, UR5, PT ;  /* 0x0000000500007c0c */ /* 0x004fe2000bf02070 */
[----:B---3--:R-:W-:-:S12]  /*2b70*/  IMAD.U32 R0, RZ, RZ, UR7 ;  /* 0x00000007ff007e24 */ /* 0x008fd8000f8e00ff */
[----:B------:R4:W-:Y:S01]  /*2b80*/  @P0 ATOMS.AND RZ, [UR6], R0 ;  /* 0x00000000ffff098c */ /* 0x0009e2000a800006 */
[----:B------:R-:W-:Y:S05]  /*2b90*/  BRA `(.L_x_71) ;  /* 0x0000000000147947 */ /* 0x000fea0003800000 */
.L_x_73:
[----:B------:R-:W-:-:S07]  /*2ba0*/  MOV R2, 0x2bc0 ;  /* 0x00002bc000027802 */ /* 0x000fce0000000f00 */
[----:B-1----:R-:W-:Y:S05]  /*2bb0*/  CALL.REL.NOINC `($__internal_0_$__cuda_sm10x_tcgen05_guardrail_trap_col_being_dealloced_not_returned_by_alloc) ;  /* 0x0000000000447944 */ /* 0x002fea0003c00000 */
[----:B------:R-:W-:Y:S05]  /*2bc0*/  BRA `(.L_x_71) ;  /* 0x0000000000087947 */ /* 0x000fea0003800000 */
.L_x_72:
[----:B------:R-:W-:-:S07]  /*2bd0*/  MOV R2, 0x2bf0 ;  /* 0x00002bf000027802 */ /* 0x000fce0000000f00 */
[----:B-1----:R-:W-:Y:S05]  /*2be0*/  CALL.REL.NOINC `($__internal_2_$__cuda_sm10x_tcgen05_guardrail_trap_unallocated_columns_being_dealloced) ;  /* 0x0000000000507944 */ /* 0x002fea0003c00000 */
.L_x_71:
[----:B------:R-:W-:Y:S01]  /*2bf0*/  NOP ;  /* 0x0000000000007918 */ /* 0x000fe20000000000 */
[----:B----4-:R-:W-:Y:S05]  /*2c00*/  EXIT ;  /* 0x000000000000794d */ /* 0x010fea0003800000 */
.L_x_58:
[----:B------:R-:W2:Y:S02]  /*2c10*/  SYNCS.PHASECHK.TRANS64.TRYWAIT P0, [UR8+0x12000], RZ ;  /* 0x012000ffff0075a7 */ /* 0x000ea40008001108 */
[----:B--2---:R-:W-:Y:S05]  /*2c20*/  @!P0 BRA `(.L_x_58) ;  /* 0xfffffffc00f88947 */ /* 0x004fea000383ffff */
[----:B------:R-:W-:Y:S05]  /*2c30*/  BRA `(.L_x_74) ;  /* 0xffffffec00e07947 */ /* 0x000fea000383ffff */
.L_x_60:
[----:B------:R-:W2:Y:S02]  /*2c40*/  SYNCS.PHASECHK.TRANS64.TRYWAIT P1, [UR8+0x12020], RZ ;  /* 0x012020ffff0075a7 */ /* 0x000ea40008021108 */
[----:B--2---:R-:W-:Y:S05]  /*2c50*/  @!P1 BRA `(.L_x_60) ;  /* 0xfffffffc00f89947 */ /* 0x004fea000383ffff */
[----:B------:R-:W-:Y:S05]  /*2c60*/  BRA `(.L_x_75) ;  /* 0xfffffff0007c7947 */ /* 0x000fea000383ffff */
.L_x_61:
[----:B------:R-:W3:Y:S02]  /*2c70*/  SYNCS.PHASECHK.TRANS64.TRYWAIT P0, [UR28+0x12000], R2 ;  /* 0x01200002ff0075a7 */ /* 0x000ee4000800111c */
[----:B---3--:R-:W-:Y:S05]  /*2c80*/  @!P0 BRA `(.L_x_61) ;  /* 0xfffffffc00f88947 */ /* 0x008fea000383ffff */
[----:B------:R-:W-:Y:S05]  /*2c90*/  BRA `(.L_x_76) ;  /* 0xfffffff000fc7947 */ /* 0x000fea000383ffff */
.L_x_63:
[----:B------:R-:W3:Y:S02]  /*2ca0*/  SYNCS.PHASECHK.TRANS64.TRYWAIT P0, [UR28+0x12020], R2 ;  /* 0x01202002ff0075a7 */ /* 0x000ee4000800111c */
[----:B---3--:R-:W-:Y:S05]  /*2cb0*/  @!P0 BRA `(.L_x_63) ;  /* 0xfffffffc00f88947 */ /* 0x008fea000383ffff */
[----:B------:R-:W-:Y:S05]  /*2cc0*/  BRA `(.L_x_77) ;  /* 0xfffffff400a47947 */ /* 0x000fea000383ffff */
        .weak           $__internal_0_$__cuda_sm10x_tcgen05_guardrail_trap_col_being_dealloced_not_returned_by_alloc
        .type           $__internal_0_$__cuda_sm10x_tcgen05_guardrail_trap_col_being_dealloced_not_returned_by_alloc,@function
        .size           $__internal_0_$__cuda_sm10x_tcgen05_guardrail_trap_col_being_dealloced_not_returned_by_alloc,($__internal_1_$__cuda_sm10x_tcgen05_guardrail_trap_phase_invalid_during_alloc - $__internal_0_$__cuda_sm10x_tcgen05_guardrail_trap_col_being_dealloced_not_returned_by_alloc)
$__internal_0_$__cuda_sm10x_tcgen05_guardrail_trap_col_being_dealloced_not_returned_by_alloc:
[----:B------:R-:W-:Y:S05]  /*2cd0*/  BPT.TRAP 0x1 ;  /* 0x000000040000795c */ /* 0x000fea0000300000 */
[----:B------:R-:W-:-:S04]  /*2ce0*/  IMAD.MOV.U32 R3, RZ, RZ, 0x0 ;  /* 0x00000000ff037424 */ /* 0x000fc800078e00ff */
[----:B------:R-:W-:Y:S05]  /*2cf0*/  RET.REL.NODEC R2 `(gluon_tcgen05) ;  /* 0xffffffd002c07950 */ /* 0x000fea0003c3ffff */
        .weak           $__internal_1_$__cuda_sm10x_tcgen05_guardrail_trap_phase_invalid_during_alloc
        .type           $__internal_1_$__cuda_sm10x_tcgen05_guardrail_trap_phase_invalid_during_alloc,@function
        .size           $__internal_1_$__cuda_sm10x_tcgen05_guardrail_trap_phase_invalid_during_alloc,($__internal_2_$__cuda_sm10x_tcgen05_guardrail_trap_unallocated_columns_being_dealloced - $__internal_1_$__cuda_sm10x_tcgen05_guardrail_trap_phase_invalid_during_alloc)
$__internal_1_$__cuda_sm10x_tcgen05_guardrail_trap_phase_invalid_during_alloc:
[----:B------:R-:W-:Y:S05]  /*2d00*/  BPT.TRAP 0x1 ;  /* 0x000000040000795c */ /* 0x000fea0000300000 */
[----:B------:R-:W-:-:S04]  /*2d10*/  IMAD.MOV.U32 R3, RZ, RZ, 0x0 ;  /* 0x00000000ff037424 */ /* 0x000fc800078e00ff */
[----:B------:R-:W-:Y:S05]  /*2d20*/  RET.REL.NODEC R2 `(gluon_tcgen05) ;  /* 0xffffffd002b47950 */ /* 0x000fea0003c3ffff */
        .weak           $__internal_2_$__cuda_sm10x_tcgen05_guardrail_trap_unallocated_columns_being_dealloced
        .type           $__internal_2_$__cuda_sm10x_tcgen05_guardrail_trap_unallocated_columns_being_dealloced,@function
        .size           $__internal_2_$__cuda_sm10x_tcgen05_guardrail_trap_unallocated_columns_being_dealloced,(.L_x_81 - $__internal_2_$__cuda_sm10x_tcgen05_guardrail_trap_unallocated_columns_being_dealloced)
$__internal_2_$__cuda_sm10x_tcgen05_guardrail_trap_unallocated_columns_being_dealloced:
[----:B------:R-:W-:Y:S05]  /*2d30*/  BPT.TRAP 0x1 ;  /* 0x000000040000795c */ /* 0x000fea0000300000 */
[----:B------:R-:W-:-:S04]  /*2d40*/  IMAD.MOV.U32 R3, RZ, RZ, 0x0 ;  /* 0x00000000ff037424 */ /* 0x000fc800078e00ff */
[----:B------:R-:W-:Y:S05]  /*2d50*/  RET.REL.NODEC R2 `(gluon_tcgen05) ;  /* 0xffffffd002a87950 */ /* 0x000fea0003c3ffff */
.L_x_78:
[----:B------:R-:W-:-:S00]  /*2d60*/  BRA `(.L_x_78) ;  /* 0xfffffffc00fc7947 */ /* 0x000fc0000383ffff */
[----:B------:R-:W-:-:S00]  /*2d70*/  NOP ;  /* 0x0000000000007918 */ /* 0x000fc00000000000 */
        /* <DEDUP_REMOVED lines=8> */
.L_x_81:


//--------------------- .nv.shared.gluon_tcgen05  --------------------------
	.section	.nv.shared.gluon_tcgen05,"aw",@nobits
	.sectionflags	@""
	.align	16
	.zero		1024


//--------------------- .nv.shared.reserved.0     --------------------------
	.section	.nv.shared.reserved.0,"aw",@nobits
	.align	8
	.weak		__nv_reservedSMEM_offset_0_alias
	.size		__nv_reservedSMEM_offset_0_alias, 0, 64
	.other		__nv_reservedSMEM_offset_0_alias,@"STO_CUDA_RESERVED_SHARED STV_DEFAULT"
__nv_reservedSMEM_offset_0_alias:
	.zero		0
.nv.shared.reserved.0:
	.zero		64
	.weak		__nv_reservedSMEM_allocation_phase
	.type		__nv_reservedSMEM_allocation_phase,@object
	.size		__nv_reservedSMEM_allocation_phase,(.L_0 - __nv_reservedSMEM_allocation_phase)
__nv_reservedSMEM_allocation_phase:
	.zero		1
.L_0:
	.zero		7
	.weak		__nv_reservedSMEM_devtool_atexit_pc
	.type		__nv_reservedSMEM_devtool_atexit_pc,@object
	.size		__nv_reservedSMEM_devtool_atexit_pc,(__nv_reservedSMEM_allocation_mask - __nv_reservedSMEM_devtool_atexit_pc)
__nv_reservedSMEM_devtool_atexit_pc:
	.zero		8
	.weak		__nv_reservedSMEM_allocation_mask
	.type		__nv_reservedSMEM_allocation_mask,@object
	.size		__nv_reservedSMEM_allocation_mask,(.L_2 - __nv_reservedSMEM_allocation_mask)
__nv_reservedSMEM_allocation_mask:
	.zero		4
.L_2:


//--------------------- .nv.constant0.gluon_tcgen05 --------------------------
	.section	.nv.constant0.gluon_tcgen05,"a",@progbits
	.sectionflags	@""
	.align	4
.nv.constant0.gluon_tcgen05:
	.zero		976


//--------------------- SYMBOLS --------------------------

	.type		.nv.reservedSmem.offset0,@object
	.size		.nv.reservedSmem.offset0,0x4
	.type		.nv.reservedSmem.cap,@object
	.size		.nv.reservedSmem.cap,0x4
